def matmul_kernel(
    a_ptr,
    b_ptr,
    c_ptr,
    M,
    N,
    K,
    stride_am,
    stride_ak,
    stride_bk,
    stride_bn,
    stride_cm,
    stride_cn,
    BLOCK_M: tl.constexpr,
    BLOCK_N: tl.constexpr,
    BLOCK_K: tl.constexpr,
    GROUP_M: tl.constexpr,
):
    pid = tl.program_id(axis=0)
    num_pid_m = tl.cdiv(M, BLOCK_M)
    num_pid_n = tl.cdiv(N, BLOCK_N)
    num_pid_in_group = GROUP_M * num_pid_n
    group_id = pid // num_pid_in_group
    first_pid_m = group_id * GROUP_M
    group_size_m = min(num_pid_m - first_pid_m, GROUP_M)
    pid_m = first_pid_m + ((pid % num_pid_in_group) % group_size_m)
    pid_n = (pid % num_pid_in_group) // group_size_m

    offs_am = (pid_m * BLOCK_M + tl.arange(0, BLOCK_M)) % M
    offs_bn = (pid_n * BLOCK_N + tl.arange(0, BLOCK_N)) % N
    offs_k = tl.arange(0, BLOCK_K)
    a_ptrs = a_ptr + offs_am[:, None] * stride_am + offs_k[None, :] * stride_ak
    b_ptrs = b_ptr + offs_k[:, None] * stride_bk + offs_bn[None, :] * stride_bn

    acc = tl.zeros((BLOCK_M, BLOCK_N), dtype=tl.float32)
    for kk in range(0, tl.cdiv(K, BLOCK_K)):
        a = tl.load(a_ptrs, mask=offs_k[None, :] < K - kk * BLOCK_K, other=0.0)
        b = tl.load(b_ptrs, mask=offs_k[:, None] < K - kk * BLOCK_K, other=0.0)
        acc = tl.dot(a, b, acc)
        a_ptrs += BLOCK_K * stride_ak
        b_ptrs += BLOCK_K * stride_bk

    c = acc.to(c_ptr.dtype.element_ty)
    offs_cm = pid_m * BLOCK_M + tl.arange(0, BLOCK_M)
    offs_cn = pid_n * BLOCK_N + tl.arange(0, BLOCK_N)
    c_ptrs = c_ptr + offs_cm[:, None] * stride_cm + offs_cn[None, :] * stride_cn
    mask = (offs_cm[:, None] < M) & (offs_cn[None, :] < N)
    tl.store(c_ptrs, c, mask=mask)

# config = {"BLOCK_K": 64, "BLOCK_M": 256, "BLOCK_N": 256, "GROUP_M": 8, "arch": "sm_90", "dtype": "fp8e5m2", "num_ctas": 4, "num_stages": 3, "num_warps": 4}
# arch = sm_90


// ===== COMPILED SASS (sm_90a) =====

	.target	sm_90a

	.elftype	@"ET_EXEC"


//--------------------- .note.nv.tkinfo           --------------------------
	.section	.note.nv.tkinfo,"",@"SHT_NOTE"
	.sectionflags	@"SHF_NOTE_NV_TKINFO"
	.tkinfo
        /*0018*/ 	.word	0x00000002
        /*0030*/ 	.string	""
        /*0030*/ 	.string	"ptxas"
        /*0030*/ 	.string	"Cuda compilation tools, release 13.0, V13.0.88"
        /*0030*/ 	.string	"Build cuda_13.0.r13.0/compiler.36424714_0"
        /*0030*/ 	.string	"-v  -suppress-debug-info  -lineinfo  -arch sm_90a "



//--------------------- .note.nv.cuinfo           --------------------------
	.section	.note.nv.cuinfo,"",@"SHT_NOTE"
	.sectionflags	@"SHF_NOTE_NV_CUINFO"
        /*0018*/ 	.short	0x0002
        /*001a*/ 	.short	0x005a
        /*001c*/ 	.short	0x0082
	.zero		2


//--------------------- .nv.info                  --------------------------
	.section	.nv.info,"",@"SHT_CUDA_INFO"
	.align	4


	//----- nvinfo : EIATTR_REGCOUNT
	.align		4
        /*0000*/ 	.byte	0x04, 0x2f
        /*0002*/ 	.short	(.L_1 - .L_0)
	.align		4
.L_0:
        /*0004*/ 	.word	index@(matmul_kernel)
        /*0008*/ 	.word	0x000000ff


	//----- nvinfo : EIATTR_FRAME_SIZE
	.align		4
.L_1:
        /*000c*/ 	.byte	0x04, 0x11
        /*000e*/ 	.short	(.L_3 - .L_2)
	.align		4
.L_2:
        /*0010*/ 	.word	index@(matmul_kernel)
        /*0014*/ 	.word	0x000001c0


	//----- nvinfo : EIATTR_MIN_STACK_SIZE
	.align		4
.L_3:
        /*0018*/ 	.byte	0x04, 0x12
        /*001a*/ 	.short	(.L_5 - .L_4)
	.align		4
.L_4:
        /*001c*/ 	.word	index@(matmul_kernel)
        /*0020*/ 	.word	0x000001c0
.L_5:


//--------------------- .nv.compat                --------------------------
	.section	.nv.compat,"",@"SHT_CUDA_COMPAT_INFO"
	.align	4
        /*0000*/ 	.byte	0x02, 0x09, 0x01, 0x00, 0x02, 0x02, 0x04, 0x00, 0x02, 0x05, 0x05, 0x00, 0x03, 0x07, 0x01, 0x01
        /*0010*/ 	.byte	0x02, 0x03, 0x00, 0x00, 0x02, 0x06, 0x01, 0x00, 0x04, 0x0b, 0x08, 0x00, 0x00, 0x00, 0x00, 0x00
        /*0020*/ 	.byte	0x00, 0x00, 0x00, 0x00


//--------------------- .nv.info.matmul_kernel    --------------------------
	.section	.nv.info.matmul_kernel,"",@"SHT_CUDA_INFO"
	.sectionflags	@""
	.align	4


	//----- nvinfo : EIATTR_CUDA_API_VERSION
	.align		4
        /*0000*/ 	.byte	0x04, 0x37
        /*0002*/ 	.short	(.L_7 - .L_6)
.L_6:
        /*0004*/ 	.word	0x00000082


	//----- nvinfo : EIATTR_KPARAM_INFO
	.align		4
.L_7:
        /*0008*/ 	.byte	0x04, 0x17
        /*000a*/ 	.short	(.L_9 - .L_8)
.L_8:
        /*000c*/ 	.word	0x00000000
        /*0010*/ 	.short	0x000d
        /*0012*/ 	.short	0x0048
        /*0014*/ 	.byte	0x00, 0xf4, 0x21, 0x00


	//----- nvinfo : EIATTR_KPARAM_INFO
	.align		4
.L_9:
        /*0018*/ 	.byte	0x04, 0x17
        /*001a*/ 	.short	(.L_11 - .L_10)
.L_10:
        /*001c*/ 	.word	0x00000000
        /*0020*/ 	.short	0x000c
        /*0022*/ 	.short	0x0040
        /*0024*/ 	.byte	0x00, 0xf4, 0x21, 0x00


	//----- nvinfo : EIATTR_KPARAM_INFO
	.align		4
.L_11:
        /*0028*/ 	.byte	0x04, 0x17
        /*002a*/ 	.short	(.L_13 - .L_12)
.L_12:
        /*002c*/ 	.word	0x00000000
        /*0030*/ 	.short	0x000b
        /*0032*/ 	.short	0x0038
        /*0034*/ 	.byte	0x00, 0xf0, 0x11, 0x00


	//----- nvinfo : EIATTR_KPARAM_INFO
	.align		4
.L_13:
        /*0038*/ 	.byte	0x04, 0x17
        /*003a*/ 	.short	(.L_15 - .L_14)
.L_14:
        /*003c*/ 	.word	0x00000000
        /*0040*/ 	.short	0x000a
        /*0042*/ 	.short	0x0034
        /*0044*/ 	.byte	0x00, 0xf0, 0x11, 0x00


	//----- nvinfo : EIATTR_KPARAM_INFO
	.align		4
.L_15:
        /*0048*/ 	.byte	0x04, 0x17
        /*004a*/ 	.short	(.L_17 - .L_16)
.L_16:
        /*004c*/ 	.word	0x00000000
        /*0050*/ 	.short	0x0009
        /*0052*/ 	.short	0x0030
        /*0054*/ 	.byte	0x00, 0xf0, 0x11, 0x00


	//----- nvinfo : EIATTR_KPARAM_INFO
	.align		4
.L_17:
        /*0058*/ 	.byte	0x04, 0x17
        /*005a*/ 	.short	(.L_19 - .L_18)
.L_18:
        /*005c*/ 	.word	0x00000000
        /*0060*/ 	.short	0x0008
        /*0062*/ 	.short	0x002c
        /*0064*/ 	.byte	0x00, 0xf0, 0x11, 0x00


	//----- nvinfo : EIATTR_KPARAM_INFO
	.align		4
.L_19:
        /*0068*/ 	.byte	0x04, 0x17
        /*006a*/ 	.short	(.L_21 - .L_20)
.L_20:
        /*006c*/ 	.word	0x00000000
        /*0070*/ 	.short	0x0007
        /*0072*/ 	.short	0x0028
        /*0074*/ 	.byte	0x00, 0xf0, 0x11, 0x00


	//----- nvinfo : EIATTR_KPARAM_INFO
	.align		4
.L_21:
        /*0078*/ 	.byte	0x04, 0x17
        /*007a*/ 	.short	(.L_23 - .L_22)
.L_22:
        /*007c*/ 	.word	0x00000000
        /*0080*/ 	.short	0x0006
        /*0082*/ 	.short	0x0024
        /*0084*/ 	.byte	0x00, 0xf0, 0x11, 0x00


	//----- nvinfo : EIATTR_KPARAM_INFO
	.align		4
.L_23:
        /*0088*/ 	.byte	0x04, 0x17
        /*008a*/ 	.short	(.L_25 - .L_24)
.L_24:
        /*008c*/ 	.word	0x00000000
        /*0090*/ 	.short	0x0005
        /*0092*/ 	.short	0x0020
        /*0094*/ 	.byte	0x00, 0xf0, 0x11, 0x00


	//----- nvinfo : EIATTR_KPARAM_INFO
	.align		4
.L_25:
        /*0098*/ 	.byte	0x04, 0x17
        /*009a*/ 	.short	(.L_27 - .L_26)
.L_26:
        /*009c*/ 	.word	0x00000000
        /*00a0*/ 	.short	0x0004
        /*00a2*/ 	.short	0x001c
        /*00a4*/ 	.byte	0x00, 0xf0, 0x11, 0x00


	//----- nvinfo : EIATTR_KPARAM_INFO
	.align		4
.L_27:
        /*00a8*/ 	.byte	0x04, 0x17
        /*00aa*/ 	.short	(.L_29 - .L_28)
.L_28:
        /*00ac*/ 	.word	0x00000000
        /*00b0*/ 	.short	0x0003
        /*00b2*/ 	.short	0x0018
        /*00b4*/ 	.byte	0x00, 0xf0, 0x11, 0x00


	//----- nvinfo : EIATTR_KPARAM_INFO
	.align		4
.L_29:
        /*00b8*/ 	.byte	0x04, 0x17
        /*00ba*/ 	.short	(.L_31 - .L_30)
.L_30:
        /*00bc*/ 	.word	0x00000000
        /*00c0*/ 	.short	0x0002
        /*00c2*/ 	.short	0x0010
        /*00c4*/ 	.byte	0x00, 0xf4, 0x21, 0x00


	//----- nvinfo : EIATTR_KPARAM_INFO
	.align		4
.L_31:
        /*00c8*/ 	.byte	0x04, 0x17
        /*00ca*/ 	.short	(.L_33 - .L_32)
.L_32:
        /*00cc*/ 	.word	0x00000000
        /*00d0*/ 	.short	0x0001
        /*00d2*/ 	.short	0x0008
        /*00d4*/ 	.byte	0x00, 0xf4, 0x21, 0x00


	//----- nvinfo : EIATTR_KPARAM_INFO
	.align		4
.L_33:
        /*00d8*/ 	.byte	0x04, 0x17
        /*00da*/ 	.short	(.L_35 - .L_34)
.L_34:
        /*00dc*/ 	.word	0x00000000
        /*00e0*/ 	.short	0x0000
        /*00e2*/ 	.short	0x0000
        /*00e4*/ 	.byte	0x00, 0xf4, 0x21, 0x00


	//----- nvinfo : EIATTR_EXPLICIT_CLUSTER
	.align		4
.L_35:
        /*00e8*/ 	.byte	0x01, 0x3e
	.zero		2


	//----- nvinfo : EIATTR_CTA_PER_CLUSTER
	.align		4
        /*00ec*/ 	.byte	0x04, 0x3d
        /*00ee*/ 	.short	(.L_37 - .L_36)
.L_36:
        /*00f0*/ 	.word	0x00000004
        /*00f4*/ 	.word	0x00000001
        /*00f8*/ 	.word	0x00000001


	//----- nvinfo : EIATTR_SPARSE_MMA_MASK
	.align		4
.L_37:
        /*00fc*/ 	.byte	0x03, 0x50
        /*00fe*/ 	.short	0x0000


	//----- nvinfo : EIATTR_MAXREG_COUNT
	.align		4
        /*0100*/ 	.byte	0x03, 0x1b
        /*0102*/ 	.short	0x00ff


	//----- nvinfo : EIATTR_NUM_BARRIERS
	.align		4
        /*0104*/ 	.byte	0x02, 0x4c
        /*0106*/ 	.byte	0x01
	.zero		1


	//----- nvinfo : EIATTR_ANNOTATIONS
	.align		4
        /*0108*/ 	.byte	0x04, 0x55
        /*010a*/ 	.short	(.L_39 - .L_38)


	//   ....[0]....
.L_38:
        /*010c*/ 	.word	0x00000001
        /*0110*/ 	.byte	0xd0, 0x05, 0x00, 0x00, 0x01, 0x00, 0x00, 0x00, 0x40, 0x06, 0x00, 0x00, 0x01, 0x00, 0x00, 0x00
        /* <DEDUP_REMOVED lines=190> */
        /*0d00*/ 	.byte	0xe0, 0xa8, 0x00, 0x00, 0x01, 0x00, 0x00, 0x00, 0x20, 0xa9, 0x00, 0x00


	//----- nvinfo : EIATTR_MERCURY_ISA_VERSION
	.align		4
.L_39:
        /*0d0c*/ 	.byte	0x03, 0x5f
        /*0d0e*/ 	.short	0x0101


	//----- nvinfo : EIATTR_EXIT_INSTR_OFFSETS
	.align		4
        /*0d10*/ 	.byte	0x04, 0x1c
        /*0d12*/ 	.short	(.L_41 - .L_40)


	//   ....[0]....
.L_40:
        /*0d14*/ 	.word	0x0000f530


	//   ....[1]....
        /*0d18*/ 	.word	0x0000f550


	//----- nvinfo : EIATTR_REQNTID
	.align		4
.L_41:
        /*0d1c*/ 	.byte	0x04, 0x10
        /*0d1e*/ 	.short	(.L_43 - .L_42)
.L_42:
        /*0d20*/ 	.word	0x00000080
        /*0d24*/ 	.word	0x00000001
        /*0d28*/ 	.word	0x00000001


	//----- nvinfo : EIATTR_CBANK_PARAM_SIZE
	.align		4
.L_43:
        /*0d2c*/ 	.byte	0x03, 0x19
        /*0d2e*/ 	.short	0x0050


	//----- nvinfo : EIATTR_PARAM_CBANK
	.align		4
        /*0d30*/ 	.byte	0x04, 0x0a
        /*0d32*/ 	.short	(.L_45 - .L_44)
	.align		4
.L_44:
        /*0d34*/ 	.word	index@(.nv.constant0.matmul_kernel)
        /*0d38*/ 	.short	0x0210
        /*0d3a*/ 	.short	0x0050


	//----- nvinfo : EIATTR_SW_WAR
	.align		4
.L_45:
        /*0d3c*/ 	.byte	0x04, 0x36
        /*0d3e*/ 	.short	(.L_47 - .L_46)
.L_46:
        /*0d40*/ 	.word	0x00000008
.L_47:


//--------------------- .nv.callgraph             --------------------------
	.section	.nv.callgraph,"",@"SHT_CUDA_CALLGRAPH"
	.align	4
	.sectionentsize	8
	.align		4
        /*0000*/ 	.word	0x00000000
	.align		4
        /*0004*/ 	.word	0xffffffff
	.align		4
        /*0008*/ 	.word	0x00000000
	.align		4
        /*000c*/ 	.word	0xfffffffe
	.align		4
        /*0010*/ 	.word	0x00000000
	.align		4
        /*0014*/ 	.word	0xfffffffd
	.align		4
        /*0018*/ 	.word	0x00000000
	.align		4
        /*001c*/ 	.word	0xfffffffc


//--------------------- .text.matmul_kernel       --------------------------
	.section	.text.matmul_kernel,"ax",@progbits
	.align	128
        .global         matmul_kernel
        .type           matmul_kernel,@function
        .size           matmul_kernel,(.L_x_4 - matmul_kernel)
        .other          matmul_kernel,@"STO_CUDA_ENTRY STV_DEFAULT"
matmul_kernel:
.text.matmul_kernel:
[----:B------:R-:W0:Y:S08]  /*0000*/  LDC R1, c[0x0][0x28] ;  /* 0x00000a00ff017b82 */ /* 0x000e300000000800 */
[----:B------:R-:W1:Y:S01]  /*0010*/  LDC.64 R46, c[0x0][0x228] ;  /* 0x00008a00ff2e7b82 */ /* 0x000e620000000a00 */
[----:B------:R-:W2:Y:S01]  /*0020*/  S2R R10, SR_CgaCtaId ;  /* 0x00000000000a7919 */ /* 0x000ea20000008800 */
[----:B0-----:R-:W-:Y:S01]  /*0030*/  VIADD R1, R1, 0xfffffe40 ;  /* 0xfffffe4001017836 */ /* 0x001fe20000000000 */
[----:B------:R-:W-:Y:S01]  /*0040*/  ULDC UR5, c[0x0][0x230] ;  /* 0x00008c0000057ab9 */ /* 0x000fe20000000800 */
[----:B------:R-:W-:Y:S01]  /*0050*/  ULDC.64 UR14, c[0x0][0x208] ;  /* 0x00008200000e7ab9 */ /* 0x000fe20000000a00 */
[----:B------:R-:W0:Y:S03]  /*0060*/  S2R R153, SR_TID.X ;  /* 0x0000000000997919 */ /* 0x000e260000002100 */
[----:B------:R-:W3:Y:S08]  /*0070*/  S2UR UR4, SR_CTAID.X ;  /* 0x00000000000479c3 */ /* 0x000ef00000002500 */
[----:B------:R-:W4:Y:S01]  /*0080*/  LDC R12, c[0x0][0x230] ;  /* 0x00008c00ff0c7b82 */ /* 0x000f220000000800 */
[----:B-1----:R-:W-:-:S05]  /*0090*/  VIADD R0, R47, 0xff ;  /* 0x000000ff2f007836 */ /* 0x002fca0000000000 */
[----:B------:R-:W-:Y:S02]  /*00a0*/  SHF.R.S32.HI R3, RZ, 0x1f, R0 ;  /* 0x0000001fff037819 */ /* 0x000fe40000011400 */
[----:B---3--:R-:W-:Y:S01]  /*00b0*/  I2FP.F32.U32 R5, UR4 ;  /* 0x0000000400057c45 */ /* 0x008fe20008201000 */
[----:B------:R-:W-:Y:S01]  /*00c0*/  ULDC UR4, c[0x0][0x150] ;  /* 0x0000540000047ab9 */ /* 0x000fe20000000800 */
[----:B------:R-:W-:-:S03]  /*00d0*/  LEA.HI R3, R3, R0, RZ, 0x8 ;  /* 0x0000000003037211 */ /* 0x000fc600078f40ff */
[----:B------:R-:W-:Y:S01]  /*00e0*/  FMUL R5, R5, UR4 ;  /* 0x0000000405057c20 */ /* 0x000fe20008400000 */
[----:B------:R-:W-:Y:S02]  /*00f0*/  SHF.R.S32.HI R3, RZ, 0x8, R3 ;  /* 0x00000008ff037819 */ /* 0x000fe40000011403 */
[----:B0-----:R-:W-:Y:S01]  /*0100*/  LOP3.LUT R152, R153, 0x7f, RZ, 0xc0, !PT ;  /* 0x0000007f99987812 */ /* 0x001fe200078ec0ff */
[----:B----4-:R-:W-:Y:S01]  /*0110*/  VIADD R12, R12, 0x3f ;  /* 0x0000003f0c0c7836 */ /* 0x010fe20000000000 */
[----:B--2---:R-:W-:Y:S01]  /*0120*/  R2UR UR4, R10 ;  /* 0x000000000a0472ca */ /* 0x004fe200000e0000 */
[----:B------:R-:W-:Y:S01]  /*0130*/  IMAD.SHL.U32 R4, R3, 0x8, RZ ;  /* 0x0000000803047824 */ /* 0x000fe200078e00ff */
[----:B------:R-:W0:Y:S04]  /*0140*/  F2I.U32.TRUNC.NTZ R5, R5 ;  /* 0x0000000500057305 */ /* 0x000e28000020f000 */
[----:B------:R-:W-:-:S04]  /*0150*/  IABS R7, R4 ;  /* 0x0000000400077213 */ /* 0x000fc80000000000 */
[----:B------:R-:W1:Y:S01]  /*0160*/  I2F.RP R0, R7 ;  /* 0x0000000700007306 */ /* 0x000e620000209400 */
[----:B0-----:R-:W-:-:S07]  /*0170*/  IABS R11, R5 ;  /* 0x00000005000b7213 */ /* 0x001fce0000000000 */
[----:B-1----:R-:W0:Y:S02]  /*0180*/  MUFU.RCP R0, R0 ;  /* 0x0000000000007308 */ /* 0x002e240000001000 */
[----:B0-----:R-:W-:Y:S01]  /*0190*/  VIADD R2, R0, 0xffffffe ;  /* 0x0ffffffe00027836 */ /* 0x001fe20000000000 */
[----:B------:R-:W-:-:S05]  /*01a0*/  IABS R0, R4 ;  /* 0x0000000400007213 */ /* 0x000fca0000000000 */
[----:B------:R0:W1:Y:S01]  /*01b0*/  F2I.FTZ.U32.TRUNC.NTZ R3, R2 ;  /* 0x0000000200037305 */ /* 0x000062000021f000 */
[----:B------:R-:W-:Y:S02]  /*01c0*/  IMAD.MOV R0, RZ, RZ, -R0 ;  /* 0x000000ffff007224 */ /* 0x000fe400078e0a00 */
[----:B0-----:R-:W-:Y:S02]  /*01d0*/  IMAD.MOV.U32 R2, RZ, RZ, RZ ;  /* 0x000000ffff027224 */ /* 0x001fe400078e00ff */
[----:B-1----:R-:W-:-:S04]  /*01e0*/  IMAD.MOV R6, RZ, RZ, -R3 ;  /* 0x000000ffff067224 */ /* 0x002fc800078e0a03 */
[----:B------:R-:W-:-:S04]  /*01f0*/  IMAD R9, R6, R7, RZ ;  /* 0x0000000706097224 */ /* 0x000fc800078e02ff */
[----:B------:R-:W-:-:S06]  /*0200*/  IMAD.HI.U32 R2, R3, R9, R2 ;  /* 0x0000000903027227 */ /* 0x000fcc00078e0002 */
[----:B------:R-:W-:-:S04]  /*0210*/  IMAD.HI.U32 R2, R2, R11, RZ ;  /* 0x0000000b02027227 */ /* 0x000fc800078e00ff */
[----:B------:R-:W-:-:S05]  /*0220*/  IMAD R0, R2, R0, R11 ;  /* 0x0000000002007224 */ /* 0x000fca00078e020b */
[----:B------:R-:W-:-:S13]  /*0230*/  ISETP.GT.U32.AND P1, PT, R7, R0, PT ;  /* 0x000000000700720c */ /* 0x000fda0003f24070 */
[----:B------:R-:W-:Y:S02]  /*0240*/  @!P1 IMAD.IADD R0, R0, 0x1, -R7 ;  /* 0x0000000100009824 */ /* 0x000fe400078e0a07 */
[----:B------:R-:W-:Y:S01]  /*0250*/  @!P1 VIADD R2, R2, 0x1 ;  /* 0x0000000102029836 */ /* 0x000fe20000000000 */
[----:B------:R-:W-:Y:S02]  /*0260*/  ISETP.NE.AND P1, PT, R4, RZ, PT ;  /* 0x000000ff0400720c */ /* 0x000fe40003f25270 */
[----:B------:R-:W-:Y:S02]  /*0270*/  ISETP.GE.U32.AND P0, PT, R0, R7, PT ;  /* 0x000000070000720c */ /* 0x000fe40003f06070 */
[----:B------:R-:W-:-:S04]  /*0280*/  LOP3.LUT R0, R5, R4, RZ, 0x3c, !PT ;  /* 0x0000000405007212 */ /* 0x000fc800078e3cff */
[----:B------:R-:W-:Y:S01]  /*0290*/  ISETP.GE.AND P2, PT, R0, RZ, PT ;  /* 0x000000ff0000720c */ /* 0x000fe20003f46270 */
[----:B------:R-:W-:-:S05]  /*02a0*/  VIADD R0, R46, 0xff ;  /* 0x000000ff2e007836 */ /* 0x000fca0000000000 */
[----:B------:R-:W-:Y:S01]  /*02b0*/  SHF.R.S32.HI R3, RZ, 0x1f, R0 ;  /* 0x0000001fff037819 */ /* 0x000fe20000011400 */
[----:B------:R-:W-:-:S03]  /*02c0*/  @P0 VIADD R2, R2, 0x1 ;  /* 0x0000000102020836 */ /* 0x000fc60000000000 */
[----:B------:R-:W-:-:S03]  /*02d0*/  LEA.HI R3, R3, R0, RZ, 0x8 ;  /* 0x0000000003037211 */ /* 0x000fc600078f40ff */
[----:B------:R-:W-:Y:S01]  /*02e0*/  @!P2 IMAD.MOV R2, RZ, RZ, -R2 ;  /* 0x000000ffff02a224 */ /* 0x000fe200078e0a02 */
[----:B------:R-:W-:-:S05]  /*02f0*/  @!P1 LOP3.LUT R2, RZ, R4, RZ, 0x33, !PT ;  /* 0x00000004ff029212 */ /* 0x000fca00078e33ff */
[----:B------:R-:W-:Y:S02]  /*0300*/  IMAD.SHL.U32 R6, R2, 0x8, RZ ;  /* 0x0000000802067824 */ /* 0x000fe400078e00ff */
[----:B------:R-:W-:-:S03]  /*0310*/  IMAD.MOV R2, RZ, RZ, -R2 ;  /* 0x000000ffff027224 */ /* 0x000fc600078e0a02 */
[----:B------:R-:W-:Y:S01]  /*0320*/  LEA.HI.SX32 R3, R3, -R6, 0x18 ;  /* 0x8000000603037211 */ /* 0x000fe200078fc2ff */
[----:B------:R-:W-:-:S03]  /*0330*/  IMAD R4, R4, R2, R5 ;  /* 0x0000000204047224 */ /* 0x000fc600078e0205 */
[----:B------:R-:W-:Y:S02]  /*0340*/  VIMNMX R11, R3, 0x8, PT ;  /* 0x00000008030b7848 */ /* 0x000fe40003fe0100 */
[----:B------:R-:W-:Y:S02]  /*0350*/  IABS R9, R4 ;  /* 0x0000000400097213 */ /* 0x000fe40000000000 */
[----:B------:R-:W-:-:S04]  /*0360*/  IABS R7, R11 ;  /* 0x0000000b00077213 */ /* 0x000fc80000000000 */
[----:B------:R-:W0:Y:S08]  /*0370*/  I2F.RP R0, R7 ;  /* 0x0000000700007306 */ /* 0x000e300000209400 */
[----:B0-----:R-:W0:Y:S02]  /*0380*/  MUFU.RCP R0, R0 ;  /* 0x0000000000007308 */ /* 0x001e240000001000 */
[----:B0-----:R-:W-:-:S06]  /*0390*/  VIADD R3, R0, 0xffffffe ;  /* 0x0ffffffe00037836 */ /* 0x001fcc0000000000 */
[----:B------:R-:W0:Y:S02]  /*03a0*/  F2I.FTZ.U32.TRUNC.NTZ R3, R3 ;  /* 0x0000000300037305 */ /* 0x000e24000021f000 */
[----:B0-----:R-:W-:-:S04]  /*03b0*/  IMAD.MOV R8, RZ, RZ, -R3 ;  /* 0x000000ffff087224 */ /* 0x001fc800078e0a03 */
[----:B------:R-:W-:Y:S01]  /*03c0*/  IMAD.MOV.U32 R2, RZ, RZ, R8 ;  /* 0x000000ffff027224 */ /* 0x000fe200078e0008 */
[----:B------:R-:W-:-:S03]  /*03d0*/  IABS R8, R11 ;  /* 0x0000000b00087213 */ /* 0x000fc60000000000 */
[----:B------:R-:W-:Y:S02]  /*03e0*/  IMAD R5, R2, R7, RZ ;  /* 0x0000000702057224 */ /* 0x000fe400078e02ff */
[----:B------:R-:W-:Y:S02]  /*03f0*/  IMAD.MOV.U32 R2, RZ, RZ, RZ ;  /* 0x000000ffff027224 */ /* 0x000fe400078e00ff */
[----:B------:R-:W-:Y:S02]  /*0400*/  IMAD.MOV R0, RZ, RZ, -R8 ;  /* 0x000000ffff007224 */ /* 0x000fe400078e0a08 */
[----:B------:R-:W-:Y:S01]  /*0410*/  IMAD.HI.U32 R2, R3, R5, R2 ;  /* 0x0000000503027227 */ /* 0x000fe200078e0002 */
[----:B------:R-:W-:-:S04]  /*0420*/  MOV R3, 0x400 ;  /* 0x0000040000037802 */ /* 0x000fc80000000f00 */
[----:B------:R-:W-:Y:S01]  /*0430*/  R2UR UR12, R3 ;  /* 0x00000000030c72ca */ /* 0x000fe200000e0000 */
[----:B------:R-:W-:-:S04]  /*0440*/  IMAD.HI.U32 R2, R2, R9, RZ ;  /* 0x0000000902027227 */ /* 0x000fc800078e00ff */
[----:B------:R-:W-:Y:S02]  /*0450*/  IMAD R0, R2, R0, R9 ;  /* 0x0000000002007224 */ /* 0x000fe400078e0209 */
[----:B------:R-:W-:-:S03]  /*0460*/  IMAD.SHL.U32 R3, R10, 0x40, RZ ;  /* 0x000000400a037824 */ /* 0x000fc600078e00ff */
[----:B------:R-:W-:Y:S02]  /*0470*/  ISETP.GT.U32.AND P1, PT, R7, R0, PT ;  /* 0x000000000700720c */ /* 0x000fe40003f24070 */
[----:B------:R-:W-:Y:S01]  /*0480*/  LOP3.LUT R3, R3, 0x80, RZ, 0xc0, !PT ;  /* 0x0000008003037812 */ /* 0x000fe200078ec0ff */
[----:B------:R-:W-:-:S10]  /*0490*/  ULEA UR12, UR4, UR12, 0x18 ;  /* 0x0000000c040c7291 */ /* 0x000fd4000f8ec03f */
[----:B------:R-:W-:Y:S02]  /*04a0*/  @!P1 IMAD.IADD R0, R0, 0x1, -R7 ;  /* 0x0000000100009824 */ /* 0x000fe400078e0a07 */
[----:B------:R-:W-:Y:S01]  /*04b0*/  @!P1 VIADD R2, R2, 0x1 ;  /* 0x0000000102029836 */ /* 0x000fe20000000000 */
[----:B------:R-:W-:Y:S02]  /*04c0*/  ISETP.NE.AND P1, PT, R11, RZ, PT ;  /* 0x000000ff0b00720c */ /* 0x000fe40003f25270 */
[----:B------:R-:W-:Y:S02]  /*04d0*/  ISETP.GE.U32.AND P0, PT, R0, R7, PT ;  /* 0x000000070000720c */ /* 0x000fe40003f06070 */
[----:B------:R-:W-:-:S04]  /*04e0*/  LOP3.LUT R0, R4, R11, RZ, 0x3c, !PT ;  /* 0x0000000b04007212 */ /* 0x000fc800078e3cff */
[----:B------:R-:W-:-:S07]  /*04f0*/  ISETP.GE.AND P2, PT, R0, RZ, PT ;  /* 0x000000ff0000720c */ /* 0x000fce0003f46270 */
[----:B------:R-:W-:Y:S01]  /*0500*/  @P0 VIADD R2, R2, 0x1 ;  /* 0x0000000102020836 */ /* 0x000fe20000000000 */
[----:B------:R-:W-:-:S05]  /*0510*/  ISETP.GT.AND P0, PT, R12, 0x3f, PT ;  /* 0x0000003f0c00780c */ /* 0x000fca0003f04270 */
[----:B------:R-:W-:Y:S01]  /*0520*/  @!P2 IMAD.MOV R2, RZ, RZ, -R2 ;  /* 0x000000ffff02a224 */ /* 0x000fe200078e0a02 */
[----:B------:R-:W-:-:S05]  /*0530*/  @!P1 LOP3.LUT R2, RZ, R11, RZ, 0x33, !PT ;  /* 0x0000000bff029212 */ /* 0x000fca00078e33ff */
[----:B------:R-:W-:Y:S02]  /*0540*/  IMAD.MOV R0, RZ, RZ, -R2 ;  /* 0x000000ffff007224 */ /* 0x000fe400078e0a02 */
[----:B------:R-:W-:Y:S02]  /*0550*/  IMAD.SHL.U32 R2, R2, 0x100, RZ ;  /* 0x0000010002027824 */ /* 0x000fe400078e00ff */
[----:B------:R-:W-:Y:S02]  /*0560*/  IMAD R0, R11, R0, R4 ;  /* 0x000000000b007224 */ /* 0x000fe400078e0204 */
[----:B------:R-:W-:Y:S02]  /*0570*/  IMAD.U32 R4, RZ, RZ, UR5 ;  /* 0x00000005ff047e24 */ /* 0x000fe4000f8e00ff */
[----:B------:R-:W-:-:S04]  /*0580*/  IMAD.IADD R0, R6, 0x1, R0 ;  /* 0x0000000106007824 */ /* 0x000fc800078e0200 */
[----:B------:R-:W-:Y:S02]  /*0590*/  IMAD R3, R0, 0x100, R3 ;  /* 0x0000010000037824 */ /* 0x000fe400078e0203 */
[----:B------:R-:W-:Y:S02]  /*05a0*/  IMAD.SHL.U32 R0, R10, 0x80, RZ ;  /* 0x000000800a007824 */ /* 0x000fe400078e00ff */
[----:B------:R-:W-:-:S03]  /*05b0*/  IMAD.IADD R17, R152, 0x1, R3 ;  /* 0x0000000198117824 */ /* 0x000fc600078e0203 */
[----:B------:R-:W-:Y:S02]  /*05c0*/  LOP3.LUT R5, R0, 0x80, RZ, 0xc0, !PT ;  /* 0x0000008000057812 */ /* 0x000fe400078ec0ff */
[----:B------:R0:W-:Y:S01]  /*05d0*/  STL [R1+0x170], R17 ;  /* 0x0001701101007387 */ /* 0x0001e20000100800 */
[----:B------:R-:W-:Y:S05]  /*05e0*/  @P0 BRA `(.L_x_0) ;  /* 0x00000004000c0947 */ /* 0x000fea0003800000 */
[----:B------:R-:W-:Y:S01]  /*05f0*/  IMAD.SHL.U32 R0, R153, 0x8, RZ ;  /* 0x0000000899007824 */ /* 0x000fe200078e00ff */
[----:B------:R-:W-:Y:S02]  /*0600*/  CS2R R88, SRZ ;  /* 0x0000000000587805 */ /* 0x000fe4000001ff00 */
[----:B------:R-:W-:Y:S02]  /*0610*/  CS2R R90, SRZ ;  /* 0x00000000005a7805 */ /* 0x000fe4000001ff00 */
[----:B------:R-:W-:Y:S02]  /*0620*/  CS2R R92, SRZ ;  /* 0x00000000005c7805 */ /* 0x000fe4000001ff00 */
[----:B------:R-:W-:Y:S01]  /*0630*/  CS2R R94, SRZ ;  /* 0x00000000005e7805 */ /* 0x000fe2000001ff00 */
[----:B------:R1:W-:Y:S01]  /*0640*/  STL [R1+0x174], R0 ;  /* 0x0001740001007387 */ /* 0x0003e20000100800 */
[----:B------:R-:W-:Y:S02]  /*0650*/  CS2R R96, SRZ ;  /* 0x0000000000607805 */ /* 0x000fe4000001ff00 */
[----:B------:R-:W-:-:S02]  /*0660*/  CS2R R98, SRZ ;  /* 0x0000000000627805 */ /* 0x000fc4000001ff00 */
[----:B------:R-:W-:Y:S02]  /*0670*/  CS2R R100, SRZ ;  /* 0x0000000000647805 */ /* 0x000fe4000001ff00 */
[----:B------:R-:W-:Y:S02]  /*0680*/  CS2R R102, SRZ ;  /* 0x0000000000667805 */ /* 0x000fe4000001ff00 */
[----:B------:R-:W-:Y:S02]  /*0690*/  CS2R R104, SRZ ;  /* 0x0000000000687805 */ /* 0x000fe4000001ff00 */
[----:B------:R-:W-:Y:S02]  /*06a0*/  CS2R R106, SRZ ;  /* 0x00000000006a7805 */ /* 0x000fe4000001ff00 */
        /* <DEDUP_REMOVED lines=53> */
[----:B------:R-:W-:Y:S01]  /*0a00*/  CS2R R86, SRZ ;  /* 0x0000000000567805 */ /* 0x000fe2000001ff00 */
[----:B-1----:R-:W-:Y:S06]  /*0a10*/  BRA `(.L_x_1) ;  /* 0x0000009c00b07947 */ /* 0x002fec0003800000 */
.L_x_0:
[----:B------:R-:W-:Y:S01]  /*0a20*/  IABS R11, R46 ;  /* 0x0000002e000b7213 */ /* 0x000fe20000000000 */
[----:B------:R-:W-:Y:S01]  /*0a30*/  ULDC UR4, c[0x0][0x234] ;  /* 0x00008d0000047ab9 */ /* 0x000fe20000000800 */
[----:B------:R-:W-:Y:S01]  /*0a40*/  IABS R3, R47 ;  /* 0x0000002f00037213 */ /* 0x000fe20000000000 */
[----:B------:R-:W-:Y:S01]  /*0a50*/  ULDC.64 UR16, c[0x0][0x210] ;  /* 0x0000840000107ab9 */ /* 0x000fe20000000a00 */
[----:B------:R-:W1:Y:S01]  /*0a60*/  I2F.RP R0, R11 ;  /* 0x0000000b00007306 */ /* 0x000e620000209400 */
[----:B------:R-:W-:Y:S01]  /*0a70*/  ISETP.GE.AND P1, PT, R17, RZ, PT ;  /* 0x000000ff1100720c */ /* 0x000fe20003f26270 */
[----:B------:R-:W-:Y:S01]  /*0a80*/  ULDC UR7, c[0x0][0x23c] ;  /* 0x00008f0000077ab9 */ /* 0x000fe20000000800 */
[----:B------:R-:W-:Y:S02]  /*0a90*/  CS2R R92, SRZ ;  /* 0x00000000005c7805 */ /* 0x000fe4000001ff00 */
[----:B------:R-:W-:Y:S02]  /*0aa0*/  CS2R R94, SRZ ;  /* 0x00000000005e7805 */ /* 0x000fe4000001ff00 */
[----:B------:R-:W-:-:S02]  /*0ab0*/  CS2R R96, SRZ ;  /* 0x0000000000607805 */ /* 0x000fc4000001ff00 */
[----:B------:R-:W-:Y:S02]  /*0ac0*/  CS2R R98, SRZ ;  /* 0x0000000000627805 */ /* 0x000fe4000001ff00 */
[----:B------:R-:W-:Y:S01]  /*0ad0*/  CS2R R100, SRZ ;  /* 0x0000000000647805 */ /* 0x000fe2000001ff00 */
[----:B------:R-:W2:Y:S01]  /*0ae0*/  I2F.RP R9, R3 ;  /* 0x0000000300097306 */ /* 0x000ea20000209400 */
[----:B------:R-:W-:Y:S02]  /*0af0*/  CS2R R102, SRZ ;  /* 0x0000000000667805 */ /* 0x000fe4000001ff00 */
[----:B------:R-:W-:Y:S02]  /*0b00*/  CS2R R104, SRZ ;  /* 0x0000000000687805 */ /* 0x000fe4000001ff00 */
[----:B------:R-:W-:Y:S02]  /*0b10*/  CS2R R106, SRZ ;  /* 0x00000000006a7805 */ /* 0x000fe4000001ff00 */
[----:B------:R-:W-:-:S02]  /*0b20*/  CS2R R108, SRZ ;  /* 0x00000000006c7805 */ /* 0x000fc4000001ff00 */
[----:B------:R-:W-:Y:S02]  /*0b30*/  CS2R R110, SRZ ;  /* 0x00000000006e7805 */ /* 0x000fe4000001ff00 */
[----:B------:R-:W-:Y:S02]  /*0b40*/  CS2R R112, SRZ ;  /* 0x0000000000707805 */ /* 0x000fe4000001ff00 */
[----:B------:R-:W-:Y:S01]  /*0b50*/  CS2R R114, SRZ ;  /* 0x0000000000727805 */ /* 0x000fe2000001ff00 */
[----:B-1----:R-:W1:Y:S01]  /*0b60*/  MUFU.RCP R0, R0 ;  /* 0x0000000000007308 */ /* 0x002e620000001000 */
[----:B------:R-:W-:Y:S02]  /*0b70*/  CS2R R116, SRZ ;  /* 0x0000000000747805 */ /* 0x000fe4000001ff00 */
[----:B------:R-:W-:Y:S02]  /*0b80*/  CS2R R118, SRZ ;  /* 0x0000000000767805 */ /* 0x000fe4000001ff00 */
[----:B------:R-:W-:-:S02]  /*0b90*/  CS2R R120, SRZ ;  /* 0x0000000000787805 */ /* 0x000fc4000001ff00 */
[----:B------:R-:W-:Y:S02]  /*0ba0*/  CS2R R122, SRZ ;  /* 0x00000000007a7805 */ /* 0x000fe4000001ff00 */
[----:B------:R-:W-:Y:S02]  /*0bb0*/  CS2R R124, SRZ ;  /* 0x00000000007c7805 */ /* 0x000fe4000001ff00 */
[----:B------:R-:W-:Y:S02]  /*0bc0*/  CS2R R126, SRZ ;  /* 0x00000000007e7805 */ /* 0x000fe4000001ff00 */
[----:B------:R-:W-:Y:S01]  /*0bd0*/  CS2R R128, SRZ ;  /* 0x0000000000807805 */ /* 0x000fe2000001ff00 */
[----:B--2---:R-:W2:Y:S01]  /*0be0*/  MUFU.RCP R9, R9 ;  /* 0x0000000900097308 */ /* 0x004ea20000001000 */
[----:B------:R-:W-:Y:S02]  /*0bf0*/  CS2R R130, SRZ ;  /* 0x0000000000827805 */ /* 0x000fe4000001ff00 */
[----:B------:R-:W-:-:S02]  /*0c00*/  CS2R R132, SRZ ;  /* 0x0000000000847805 */ /* 0x000fc4000001ff00 */
[----:B------:R-:W-:Y:S02]  /*0c10*/  CS2R R134, SRZ ;  /* 0x0000000000867805 */ /* 0x000fe4000001ff00 */
[----:B------:R-:W-:Y:S02]  /*0c20*/  CS2R R136, SRZ ;  /* 0x0000000000887805 */ /* 0x000fe4000001ff00 */
[----:B------:R-:W-:Y:S02]  /*0c30*/  CS2R R138, SRZ ;  /* 0x00000000008a7805 */ /* 0x000fe4000001ff00 */
[----:B------:R-:W-:Y:S02]  /*0c40*/  CS2R R140, SRZ ;  /* 0x00000000008c7805 */ /* 0x000fe4000001ff00 */
[----:B------:R-:W-:Y:S02]  /*0c50*/  CS2R R142, SRZ ;  /* 0x00000000008e7805 */ /* 0x000fe4000001ff00 */
[----:B------:R-:W-:Y:S01]  /*0c60*/  CS2R R144, SRZ ;  /* 0x0000000000907805 */ /* 0x000fe2000001ff00 */
[----:B-1----:R-:W-:Y:S01]  /*0c70*/  VIADD R8, R0, 0xffffffe ;  /* 0x0ffffffe00087836 */ /* 0x002fe20000000000 */
[----:B------:R-:W-:-:S02]  /*0c80*/  IABS R0, R17 ;  /* 0x0000001100007213 */ /* 0x000fc40000000000 */
[----:B------:R-:W-:Y:S02]  /*0c90*/  CS2R R146, SRZ ;  /* 0x0000000000927805 */ /* 0x000fe4000001ff00 */
[----:B------:R-:W-:Y:S01]  /*0ca0*/  CS2R R148, SRZ ;  /* 0x0000000000947805 */ /* 0x000fe2000001ff00 */
[----:B------:R-:W1:Y:S01]  /*0cb0*/  F2I.FTZ.U32.TRUNC.NTZ R7, R8 ;  /* 0x0000000800077305 */ /* 0x000e62000021f000 */
[----:B------:R-:W-:Y:S01]  /*0cc0*/  CS2R R150, SRZ ;  /* 0x0000000000967805 */ /* 0x000fe2000001ff00 */
[----:B------:R-:W-:Y:S01]  /*0cd0*/  UMOV UR5, 0x7fffffdf ;  /* 0x7fffffdf00057882 */ /* 0x000fe20000000000 */
[----:B------:R-:W-:Y:S01]  /*0ce0*/  USHF.L.U32 UR24, UR7, 0x6, URZ ;  /* 0x0000000607187899 */ /* 0x000fe2000800063f */
[----:B--2---:R-:W-:Y:S01]  /*0cf0*/  VIADD R10, R9, 0xffffffe ;  /* 0x0ffffffe090a7836 */ /* 0x004fe20000000000 */
[----:B------:R-:W-:Y:S01]  /*0d00*/  SHF.R.U32.HI R9, RZ, 0x6, R153 ;  /* 0x00000006ff097819 */ /* 0x000fe20000011699 */
[----:B------:R-:W-:Y:S01]  /*0d10*/  ULDC UR13, c[0x0][0x238] ;  /* 0x00008e00000d7ab9 */ /* 0x000fe20000000800 */
[----:B-1----:R-:W-:-:S04]  /*0d20*/  IMAD.MOV R6, RZ, RZ, -R7 ;  /* 0x000000ffff067224 */ /* 0x002fc800078e0a07 */
[----:B------:R-:W-:Y:S02]  /*0d30*/  IMAD R13, R6, R11, RZ ;  /* 0x0000000b060d7224 */ /* 0x000fe400078e02ff */
[----:B------:R-:W-:-:S04]  /*0d40*/  IMAD.MOV.U32 R6, RZ, RZ, RZ ;  /* 0x000000ffff067224 */ /* 0x000fc800078e00ff */
[----:B------:R-:W-:Y:S02]  /*0d50*/  IMAD.HI.U32 R6, R7, R13, R6 ;  /* 0x0000000d07067227 */ /* 0x000fe400078e0006 */
[----:B------:R-:W1:Y:S04]  /*0d60*/  F2I.FTZ.U32.TRUNC.NTZ R7, R10 ;  /* 0x0000000a00077305 */ /* 0x000e68000021f000 */
[----:B------:R-:W-:-:S04]  /*0d70*/  IMAD.HI.U32 R6, R6, R0, RZ ;  /* 0x0000000006067227 */ /* 0x000fc800078e00ff */
[----:B------:R-:W-:Y:S01]  /*0d80*/  IMAD.MOV R8, RZ, RZ, -R6 ;  /* 0x000000ffff087224 */ /* 0x000fe200078e0a06 */
[----:B------:R-:W-:-:S03]  /*0d90*/  SGXT.U32 R6, R9, 0x1 ;  /* 0x000000010906781a */ /* 0x000fc60000000000 */
[----:B------:R-:W-:Y:S01]  /*0da0*/  IMAD R0, R11, R8, R0 ;  /* 0x000000080b007224 */ /* 0x000fe200078e0200 */
[----:B------:R-:W-:Y:S01]  /*0db0*/  LOP3.LUT R5, R2, R6, R5, 0xfe, !PT ;  /* 0x0000000602057212 */ /* 0x000fe200078efe05 */
[----:B-1----:R-:W-:-:S03]  /*0dc0*/  IMAD.MOV R8, RZ, RZ, -R7 ;  /* 0x000000ffff087224 */ /* 0x002fc600078e0a07 */
[----:B------:R-:W-:Y:S01]  /*0dd0*/  ISETP.GT.U32.AND P0, PT, R11, R0, PT ;  /* 0x000000000b00720c */ /* 0x000fe20003f04070 */
[----:B------:R-:W-:Y:S01]  /*0de0*/  IMAD.MOV.U32 R6, RZ, RZ, R8 ;  /* 0x000000ffff067224 */ /* 0x000fe200078e0008 */
[C---:B------:R-:W-:Y:S02]  /*0df0*/  LOP3.LUT R8, R5.reuse, 0x7e, RZ, 0xfc, !PT ;  /* 0x0000007e05087812 */ /* 0x040fe400078efcff */
[C---:B------:R-:W-:Y:S01]  /*0e00*/  LOP3.LUT R16, R5.reuse, 0x7a, RZ, 0xfc, !PT ;  /* 0x0000007a05107812 */ /* 0x040fe200078efcff */
[----:B------:R-:W-:Y:S01]  /*0e10*/  IMAD R9, R6, R3, RZ ;  /* 0x0000000306097224 */ /* 0x000fe200078e02ff */
[----:B------:R-:W-:Y:S01]  /*0e20*/  IABS R10, R8 ;  /* 0x00000008000a7213 */ /* 0x000fe20000000000 */
[----:B------:R-:W-:Y:S01]  /*0e30*/  IMAD.MOV.U32 R6, RZ, RZ, RZ ;  /* 0x000000ffff067224 */ /* 0x000fe200078e00ff */
[----:B------:R-:W-:Y:S02]  /*0e40*/  LOP3.LUT R15, R5, 0x7c, RZ, 0xfc, !PT ;  /* 0x0000007c050f7812 */ /* 0x000fe400078efcff */
[----:B------:R-:W-:Y:S01]  /*0e50*/  IABS R14, R16 ;  /* 0x00000010000e7213 */ /* 0x000fe20000000000 */
[----:B------:R-:W-:Y:S01]  /*0e60*/  IMAD.HI.U32 R6, R7, R9, R6 ;  /* 0x0000000907067227 */ /* 0x000fe200078e0006 */
[----:B------:R-:W-:-:S02]  /*0e70*/  SHF.R.S32.HI R7, RZ, 0x1f, R12 ;  /* 0x0000001fff077819 */ /* 0x000fc4000001140c */
[----:B------:R-:W-:Y:S01]  /*0e80*/  IABS R13, R15 ;  /* 0x0000000f000d7213 */ /* 0x000fe20000000000 */
[----:B------:R-:W-:Y:S01]  /*0e90*/  @!P0 IMAD.IADD R0, R0, 0x1, -R11 ;  /* 0x0000000100008824 */ /* 0x000fe200078e0a0b */
[----:B------:R-:W-:Y:S01]  /*0ea0*/  LEA.HI R12, R7, R12, RZ, 0x6 ;  /* 0x0000000c070c7211 */ /* 0x000fe200078f30ff */
[----:B------:R-:W-:Y:S01]  /*0eb0*/  IMAD.HI.U32 R9, R6, R10, RZ ;  /* 0x0000000a06097227 */ /* 0x000fe200078e00ff */
[----:B------:R-:W-:Y:S02]  /*0ec0*/  ISETP.GE.AND P3, PT, R8, RZ, PT ;  /* 0x000000ff0800720c */ /* 0x000fe40003f66270 */
[----:B------:R-:W-:Y:S01]  /*0ed0*/  ISETP.GT.U32.AND P0, PT, R11, R0, PT ;  /* 0x000000000b00720c */ /* 0x000fe20003f04070 */
[----:B------:R-:W-:Y:S01]  /*0ee0*/  IMAD.MOV R9, RZ, RZ, -R9 ;  /* 0x000000ffff097224 */ /* 0x000fe200078e0a09 */
[C---:B------:R-:W-:Y:S01]  /*0ef0*/  LOP3.LUT R21, R5.reuse, 0x74, RZ, 0xfc, !PT ;  /* 0x0000007405157812 */ /* 0x040fe200078efcff */
[----:B------:R-:W-:Y:S01]  /*0f00*/  IMAD.HI.U32 R8, R6, R13, RZ ;  /* 0x0000000d06087227 */ /* 0x000fe200078e00ff */
[----:B------:R-:W-:-:S02]  /*0f10*/  LOP3.LUT R22, R5, 0x72, RZ, 0xfc, !PT ;  /* 0x0000007205167812 */ /* 0x000fc400078efcff */
[----:B0-----:R-:W-:Y:S01]  /*0f20*/  IABS R17, R21 ;  /* 0x0000001500117213 */ /* 0x001fe20000000000 */
[----:B------:R-:W-:Y:S01]  /*0f30*/  IMAD R7, R3, R9, R10 ;  /* 0x0000000903077224 */ /* 0x000fe200078e020a */
[----:B------:R-:W-:Y:S01]  /*0f40*/  IABS R19, R22 ;  /* 0x0000001600137213 */ /* 0x000fe20000000000 */
[----:B------:R-:W-:Y:S01]  /*0f50*/  IMAD.HI.U32 R9, R6, R14, RZ ;  /* 0x0000000e06097227 */ /* 0x000fe200078e00ff */
[----:B------:R-:W-:Y:S02]  /*0f60*/  LOP3.LUT R20, R5, 0x76, RZ, 0xfc, !PT ;  /* 0x0000007605147812 */ /* 0x000fe400078efcff */
[----:B------:R-:W-:Y:S01]  /*0f70*/  ISETP.GT.U32.AND P4, PT, R3, R7, PT ;  /* 0x000000070300720c */ /* 0x000fe20003f84070 */
[----:B------:R-:W-:Y:S01]  /*0f80*/  @!P0 IMAD.IADD R0, R0, 0x1, -R11 ;  /* 0x0000000100008824 */ /* 0x000fe200078e0a0b */
[----:B------:R-:W-:Y:S01]  /*0f90*/  ISETP.NE.AND P0, PT, R46, RZ, PT ;  /* 0x000000ff2e00720c */ /* 0x000fe20003f05270 */
[----:B------:R-:W-:Y:S01]  /*0fa0*/  IMAD.MOV R9, RZ, RZ, -R9 ;  /* 0x000000ffff097224 */ /* 0x000fe200078e0a09 */
[----:B------:R-:W-:Y:S01]  /*0fb0*/  ISETP.GE.AND P2, PT, R15, RZ, PT ;  /* 0x000000ff0f00720c */ /* 0x000fe20003f46270 */
[----:B------:R-:W-:Y:S01]  /*0fc0*/  IMAD.MOV R8, RZ, RZ, -R8 ;  /* 0x000000ffff087224 */ /* 0x000fe200078e0a08 */
[----:B------:R-:W-:Y:S01]  /*0fd0*/  ISETP.GE.AND P6, PT, R16, RZ, PT ;  /* 0x000000ff1000720c */ /* 0x000fe20003fc6270 */
[----:B------:R-:W-:Y:S01]  /*0fe0*/  IMAD R9, R3, R9, R14 ;  /* 0x0000000903097224 */ /* 0x000fe200078e020e */
[----:B------:R-:W-:Y:S01]  /*0ff0*/  IABS R15, R20 ;  /* 0x00000014000f7213 */ /* 0x000fe20000000000 */
[----:B------:R-:W-:Y:S01]  /*1000*/  @!P1 IMAD.MOV R0, RZ, RZ, -R0 ;  /* 0x000000ffff009224 */ /* 0x000fe200078e0a00 */
[----:B------:R-:W-:Y:S01]  /*1010*/  LOP3.LUT R23, R5, 0x6c, RZ, 0xfc, !PT ;  /* 0x0000006c05177812 */ /* 0x000fe200078efcff */
[----:B------:R-:W-:Y:S01]  /*1020*/  IMAD R8, R3, R8, R13 ;  /* 0x0000000803087224 */ /* 0x000fe200078e020d */
[----:B------:R-:W-:Y:S01]  /*1030*/  LOP3.LUT R13, R5, 0x78, RZ, 0xfc, !PT ;  /* 0x00000078050d7812 */ /* 0x000fe200078efcff */
[----:B------:R-:W-:Y:S01]  /*1040*/  @!P4 IMAD.IADD R7, R7, 0x1, -R3 ;  /* 0x000000010707c824 */ /* 0x000fe200078e0a03 */
[----:B------:R-:W-:Y:S01]  /*1050*/  LOP3.LUT R24, R5, 0x6a, RZ, 0xfc, !PT ;  /* 0x0000006a05187812 */ /* 0x000fe200078efcff */
[----:B------:R-:W-:Y:S01]  /*1060*/  IMAD.HI.U32 R14, R6, R19, RZ ;  /* 0x00000013060e7227 */ /* 0x000fe200078e00ff */
[----:B------:R-:W-:-:S02]  /*1070*/  @!P0 LOP3.LUT R0, RZ, R46, RZ, 0x33, !PT ;  /* 0x0000002eff008212 */ /* 0x000fc400078e33ff */
[C---:B------:R-:W-:Y:S01]  /*1080*/  ISETP.GT.U32.AND P0, PT, R3.reuse, R9, PT ;  /* 0x000000090300720c */ /* 0x040fe20003f04070 */
[----:B------:R-:W-:Y:S01]  /*1090*/  IMAD.MOV R14, RZ, RZ, -R14 ;  /* 0x000000ffff0e7224 */ /* 0x000fe200078e0a0e */
[C---:B------:R-:W-:Y:S01]  /*10a0*/  ISETP.GT.U32.AND P1, PT, R3.reuse, R8, PT ;  /* 0x000000080300720c */ /* 0x040fe20003f24070 */
[----:B------:R-:W-:Y:S01]  /*10b0*/  IMAD R0, R0, UR4, RZ ;  /* 0x0000000400007c24 */ /* 0x000fe2000f8e02ff */
[----:B------:R-:W-:Y:S01]  /*10c0*/  IABS R11, R13 ;  /* 0x0000000d000b7213 */ /* 0x000fe20000000000 */
[C---:B------:R-:W-:Y:S01]  /*10d0*/  IMAD R14, R3.reuse, R14, R19 ;  /* 0x0000000e030e7224 */ /* 0x040fe200078e0213 */
[----:B------:R-:W-:Y:S01]  /*10e0*/  ISETP.GT.U32.AND P4, PT, R3, R7, PT ;  /* 0x000000070300720c */ /* 0x000fe20003f84070 */
[----:B------:R-:W-:Y:S01]  /*10f0*/  ULDC UR4, c[0x0][0x240] ;  /* 0x0000900000047ab9 */ /* 0x000fe20000000800 */
[C---:B------:R-:W-:Y:S01]  /*1100*/  LOP3.LUT R19, R5.reuse, 0x6e, RZ, 0xfc, !PT ;  /* 0x0000006e05137812 */ /* 0x040fe200078efcff */
[----:B------:R-:W-:Y:S01]  /*1110*/  IMAD.HI.U32 R10, R6, R11, RZ ;  /* 0x0000000b060a7227 */ /* 0x000fe200078e00ff */
[----:B------:R-:W-:-:S02]  /*1120*/  LOP3.LUT R25, R5, 0x68, RZ, 0xfc, !PT ;  /* 0x0000006805197812 */ /* 0x000fc400078efcff */
[----:B------:R-:W-:Y:S01]  /*1130*/  LOP3.LUT R26, R5, 0x66, RZ, 0xfc, !PT ;  /* 0x00000066051a7812 */ /* 0x000fe200078efcff */
[--C-:B------:R-:W-:Y:S01]  /*1140*/  @!P0 IMAD.IADD R9, R9, 0x1, -R3.reuse ;  /* 0x0000000109098824 */ /* 0x100fe200078e0a03 */
[----:B------:R-:W-:Y:S01]  /*1150*/  LOP3.LUT R28, R5, 0x64, RZ, 0xfc, !PT ;  /* 0x00000064051c7812 */ /* 0x000fe200078efcff */
[----:B------:R-:W-:Y:S01]  /*1160*/  @!P1 IMAD.IADD R8, R8, 0x1, -R3 ;  /* 0x0000000108089824 */ /* 0x000fe200078e0a03 */
[----:B------:R-:W-:Y:S01]  /*1170*/  ISETP.GE.AND P1, PT, R13, RZ, PT ;  /* 0x000000ff0d00720c */ /* 0x000fe20003f26270 */
[C---:B------:R-:W-:Y:S01]  /*1180*/  IMAD.HI.U32 R13, R6.reuse, R17, RZ ;  /* 0x00000011060d7227 */ /* 0x040fe200078e00ff */
[C---:B------:R-:W-:Y:S02]  /*1190*/  ISETP.GT.U32.AND P0, PT, R3.reuse, R9, PT ;  /* 0x000000090300720c */ /* 0x040fe40003f04070 */
[----:B------:R-:W-:Y:S01]  /*11a0*/  ISETP.GT.U32.AND P5, PT, R3, R8, PT ;  /* 0x000000080300720c */ /* 0x000fe20003fa4070 */
[----:B------:R-:W-:Y:S01]  /*11b0*/  IMAD.MOV R10, RZ, RZ, -R10 ;  /* 0x000000ffff0a7224 */ /* 0x000fe200078e0a0a */
[C---:B------:R-:W-:Y:S01]  /*11c0*/  LOP3.LUT R29, R5.reuse, 0x62, RZ, 0xfc, !PT ;  /* 0x00000062051d7812 */ /* 0x040fe200078efcff */
[----:B------:R-:W-:Y:S01]  /*11d0*/  IMAD.MOV R18, RZ, RZ, -R13 ;  /* 0x000000ffff127224 */ /* 0x000fe200078e0a0d */
[----:B------:R-:W-:Y:S01]  /*11e0*/  LOP3.LUT R30, R5, 0x60, RZ, 0xfc, !PT ;  /* 0x00000060051e7812 */ /* 0x000fe200078efcff */
[----:B------:R-:W-:Y:S01]  /*11f0*/  IMAD R10, R3, R10, R11 ;  /* 0x0000000a030a7224 */ /* 0x000fe200078e020b */
[----:B------:R-:W-:Y:S01]  /*1200*/  LOP3.LUT R31, R5, 0x5e, RZ, 0xfc, !PT ;  /* 0x0000005e051f7812 */ /* 0x000fe200078efcff */
[----:B------:R-:W-:Y:S01]  /*1210*/  IMAD R13, R3, R18, R17 ;  /* 0x00000012030d7224 */ /* 0x000fe200078e0211 */
[----:B------:R-:W-:Y:S01]  /*1220*/  LOP3.LUT R18, R5, 0x70, RZ, 0xfc, !PT ;  /* 0x0000007005127812 */ /* 0x000fe200078efcff */
[----:B------:R-:W-:Y:S01]  /*1230*/  IMAD.HI.U32 R11, R6, R15, RZ ;  /* 0x0000000f060b7227 */ /* 0x000fe200078e00ff */
[----:B------:R-:W-:-:S02]  /*1240*/  IABS R17, R19 ;  /* 0x0000001300117213 */ /* 0x000fc40000000000 */
[----:B------:R-:W-:Y:S01]  /*1250*/  IABS R27, R31 ;  /* 0x0000001f001b7213 */ /* 0x000fe20000000000 */
[--C-:B------:R-:W-:Y:S01]  /*1260*/  @!P4 IMAD.IADD R7, R7, 0x1, -R3.reuse ;  /* 0x000000010707c824 */ /* 0x100fe200078e0a03 */
[----:B------:R-:W-:Y:S01]  /*1270*/  ISETP.GT.U32.AND P4, PT, R3, R10, PT ;  /* 0x0000000a0300720c */ /* 0x000fe20003f84070 */
[----:B------:R-:W-:Y:S01]  /*1280*/  @!P0 IMAD.IADD R9, R9, 0x1, -R3 ;  /* 0x0000000109098824 */ /* 0x000fe200078e0a03 */
[----:B------:R-:W-:Y:S01]  /*1290*/  ISETP.GT.U32.AND P0, PT, R3, R13, PT ;  /* 0x0000000d0300720c */ /* 0x000fe20003f04070 */
[----:B------:R-:W-:Y:S01]  /*12a0*/  IMAD.MOV R16, RZ, RZ, -R11 ;  /* 0x000000ffff107224 */ /* 0x000fe200078e0a0b */
[----:B------:R-:W-:Y:S01]  /*12b0*/  LOP3.LUT R32, R5, 0x58, RZ, 0xfc, !PT ;  /* 0x0000005805207812 */ /* 0x000fe200078efcff */
[----:B------:R-:W-:Y:S01]  /*12c0*/  @!P6 IMAD.MOV R9, RZ, RZ, -R9 ;  /* 0x000000ffff09e224 */ /* 0x000fe200078e0a09 */
[C---:B------:R-:W-:Y:S01]  /*12d0*/  ISETP.GT.U32.AND P6, PT, R3.reuse, R14, PT ;  /* 0x0000000e0300720c */ /* 0x040fe20003fc4070 */
[----:B------:R-:W-:Y:S01]  /*12e0*/  IMAD R11, R3, R16, R15 ;  /* 0x00000010030b7224 */ /* 0x000fe200078e020f */
[----:B------:R-:W-:Y:S01]  /*12f0*/  IABS R16, R18 ;  /* 0x0000001200107213 */ /* 0x000fe20000000000 */
[----:B------:R-:W-:Y:S01]  /*1300*/  @!P3 IMAD.MOV R7, RZ, RZ, -R7 ;  /* 0x000000ffff07b224 */ /* 0x000fe200078e0a07 */
[----:B------:R-:W-:Y:S01]  /*1310*/  LOP3.LUT R36, R5, 0x56, RZ, 0xfc, !PT ;  /* 0x0000005605247812 */ /* 0x000fe200078efcff */
[----:B------:R-:W-:Y:S01]  /*1320*/  @!P5 IMAD.IADD R8, R8, 0x1, -R3 ;  /* 0x000000010808d824 */ /* 0x000fe200078e0a03 */
[----:B------:R-:W-:Y:S01]  /*1330*/  ISETP.GT.U32.AND P3, PT, R3, R11, PT ;  /* 0x0000000b0300720c */ /* 0x000fe20003f64070 */
[----:B------:R-:W-:Y:S01]  /*1340*/  IMAD.HI.U32 R15, R6, R16, RZ ;  /* 0x00000010060f7227 */ /* 0x000fe200078e00ff */
[----:B------:R-:W-:-:S02]  /*1350*/  ISETP.GE.AND P5, PT, R20, RZ, PT ;  /* 0x000000ff1400720c */ /* 0x000fc40003fa6270 */
[----:B------:R-:W-:Y:S01]  /*1360*/  IABS R20, R23 ;  /* 0x0000001700147213 */ /* 0x000fe20000000000 */
[--C-:B------:R-:W-:Y:S01]  /*1370*/  @!P4 IMAD.IADD R10, R10, 0x1, -R3.reuse ;  /* 0x000000010a0ac824 */ /* 0x100fe200078e0a03 */
[----:B------:R-:W-:Y:S01]  /*1380*/  LOP3.LUT R37, R5, 0x54, RZ, 0xfc, !PT ;  /* 0x0000005405257812 */ /* 0x000fe200078efcff */
[----:B------:R-:W-:Y:S01]  /*1390*/  @!P0 IMAD.IADD R13, R13, 0x1, -R3 ;  /* 0x000000010d0d8824 */ /* 0x000fe200078e0a03 */
[----:B------:R-:W-:Y:S01]  /*13a0*/  LOP3.LUT R38, R5, 0x52, RZ, 0xfc, !PT ;  /* 0x0000005205267812 */ /* 0x000fe200078efcff */
[----:B------:R-:W-:Y:S01]  /*13b0*/  IMAD.MOV R15, RZ, RZ, -R15 ;  /* 0x000000ffff0f7224 */ /* 0x000fe200078e0a0f */
[C---:B------:R-:W-:Y:S01]  /*13c0*/  ISETP.GT.U32.AND P4, PT, R3.reuse, R10, PT ;  /* 0x0000000a0300720c */ /* 0x040fe20003f84070 */
[----:B------:R-:W-:Y:S01]  /*13d0*/  @!P6 IMAD.IADD R14, R14, 0x1, -R3 ;  /* 0x000000010e0ee824 */ /* 0x000fe200078e0a03 */
[C---:B------:R-:W-:Y:S01]  /*13e0*/  ISETP.GT.U32.AND P6, PT, R3.reuse, R13, PT ;  /* 0x0000000d0300720c */ /* 0x040fe20003fc4070 */
[----:B------:R-:W-:Y:S01]  /*13f0*/  IMAD R15, R3, R15, R16 ;  /* 0x0000000f030f7224 */ /* 0x000fe200078e0210 */
[----:B------:R-:W-:Y:S01]  /*1400*/  IABS R33, R38 ;  /* 0x0000002600217213 */ /* 0x000fe20000000000 */
[----:B------:R-:W-:Y:S01]  /*1410*/  IMAD.HI.U32 R16, R6, R17, RZ ;  /* 0x0000001106107227 */ /* 0x000fe200078e00ff */
[----:B------:R-:W-:-:S02]  /*1420*/  LOP3.LUT R40, R5, 0x4e, RZ, 0xfc, !PT ;  /* 0x0000004e05287812 */ /* 0x000fc400078efcff */
[----:B------:R-:W-:Y:S01]  /*1430*/  LOP3.LUT R39, R5, 0x50, RZ, 0xfc, !PT ;  /* 0x0000005005277812 */ /* 0x000fe200078efcff */
[----:B------:R-:W-:Y:S01]  /*1440*/  IMAD.MOV R16, RZ, RZ, -R16 ;  /* 0x000000ffff107224 */ /* 0x000fe200078e0a10 */
[----:B------:R-:W-:Y:S01]  /*1450*/  IABS R35, R40 ;  /* 0x0000002800237213 */ /* 0x000fe20000000000 */
[----:B------:R-:W-:Y:S01]  /*1460*/  @!P2 IMAD.MOV R8, RZ, RZ, -R8 ;  /* 0x000000ffff08a224 */ /* 0x000fe200078e0a08 */
[----:B------:R-:W-:Y:S01]  /*1470*/  ISETP.GE.AND P2, PT, R21, RZ, PT ;  /* 0x000000ff1500720c */ /* 0x000fe20003f46270 */
[----:B------:R-:W-:Y:S01]  /*1480*/  IMAD R16, R3, R16, R17 ;  /* 0x0000001003107224 */ /* 0x000fe200078e0211 */
[----:B------:R-:W-:Y:S01]  /*1490*/  IABS R21, R24 ;  /* 0x0000001800157213 */ /* 0x000fe20000000000 */
[--C-:B------:R-:W-:Y:S01]  /*14a0*/  @!P4 IMAD.IADD R10, R10, 0x1, -R3.reuse ;  /* 0x000000010a0ac824 */ /* 0x100fe200078e0a03 */
[----:B------:R-:W-:Y:S01]  /*14b0*/  ISETP.GE.AND P4, PT, R22, RZ, PT ;  /* 0x000000ff1600720c */ /* 0x000fe20003f86270 */
[--C-:B------:R-:W-:Y:S01]  /*14c0*/  @!P6 IMAD.IADD R13, R13, 0x1, -R3.reuse ;  /* 0x000000010d0de824 */ /* 0x100fe200078e0a03 */
[C---:B------:R-:W-:Y:S01]  /*14d0*/  ISETP.GT.U32.AND P6, PT, R3.reuse, R16, PT ;  /* 0x000000100300720c */ /* 0x040fe20003fc4070 */
[----:B------:R-:W-:Y:S01]  /*14e0*/  @!P1 IMAD.MOV R10, RZ, RZ, -R10 ;  /* 0x000000ffff0a9224 */ /* 0x000fe200078e0a0a */
[----:B------:R-:W-:Y:S01]  /*14f0*/  ISETP.GT.U32.AND P1, PT, R3, R14, PT ;  /* 0x0000000e0300720c */ /* 0x000fe20003f24070 */
[----:B------:R-:W-:Y:S01]  /*1500*/  @!P3 IMAD.IADD R11, R11, 0x1, -R3 ;  /* 0x000000010b0bb824 */ /* 0x000fe200078e0a03 */
[----:B------:R-:W-:Y:S01]  /*1510*/  ISETP.GE.AND P3, PT, R18, RZ, PT ;  /* 0x000000ff1200720c */ /* 0x000fe20003f66270 */
[----:B------:R-:W-:Y:S01]  /*1520*/  IMAD.HI.U32 R17, R6, R20, RZ ;  /* 0x0000001406117227 */ /* 0x000fe200078e00ff */
[----:B------:R-:W-:-:S02]  /*1530*/  IABS R22, R25 ;  /* 0x0000001900167213 */ /* 0x000fc40000000000 */
[----:B------:R-:W-:Y:S01]  /*1540*/  ISETP.GT.U32.AND P0, PT, R3, R11, PT ;  /* 0x0000000b0300720c */ /* 0x000fe20003f04070 */
[----:B------:R-:W-:Y:S01]  /*1550*/  IMAD.HI.U32 R18, R6, R21, RZ ;  /* 0x0000001506127227 */ /* 0x000fe200078e00ff */
[----:B------:R-:W-:Y:S02]  /*1560*/  IABS R34, R39 ;  /* 0x0000002700227213 */ /* 0x000fe40000000000 */
[C---:B------:R-:W-:Y:S01]  /*1570*/  LOP3.LUT R48, R5.reuse, 0x3e, RZ, 0xfc, !PT ;  /* 0x0000003e05307812 */ /* 0x040fe200078efcff */
[----:B------:R-:W-:Y:S01]  /*1580*/  @!P6 IMAD.IADD R16, R16, 0x1, -R3 ;  /* 0x000000011010e824 */ /* 0x000fe200078e0a03 */
[C---:B------:R-:W-:Y:S01]  /*1590*/  LOP3.LUT R46, R5.reuse, 0x40, RZ, 0xfc, !PT ;  /* 0x00000040052e7812 */ /* 0x040fe200078efcff */
[----:B------:R-:W-:Y:S01]  /*15a0*/  IMAD.MOV R17, RZ, RZ, -R17 ;  /* 0x000000ffff117224 */ /* 0x000fe200078e0a11 */
[----:B------:R-:W-:Y:S01]  /*15b0*/  LOP3.LUT R49, R5, 0x3c, RZ, 0xfc, !PT ;  /* 0x0000003c05317812 */ /* 0x000fe200078efcff */
[----:B------:R-:W-:Y:S01]  /*15c0*/  @!P1 IMAD.IADD R14, R14, 0x1, -R3 ;  /* 0x000000010e0e9824 */ /* 0x000fe200078e0a03 */
[----:B------:R-:W-:Y:S01]  /*15d0*/  ISETP.GE.AND P1, PT, R19, RZ, PT ;  /* 0x000000ff1300720c */ /* 0x000fe20003f26270 */
[----:B------:R-:W-:Y:S01]  /*15e0*/  IMAD.HI.U32 R19, R6, R22, RZ ;  /* 0x0000001606137227 */ /* 0x000fe200078e00ff */
[----:B------:R-:W-:-:S02]  /*15f0*/  ISETP.GT.U32.AND P6, PT, R3, R16, PT ;  /* 0x000000100300720c */ /* 0x000fc40003fc4070 */
[----:B------:R-:W-:Y:S01]  /*1600*/  IABS R44, R49 ;  /* 0x00000031002c7213 */ /* 0x000fe20000000000 */
[----:B------:R-:W-:Y:S01]  /*1610*/  IMAD.MOV R18, RZ, RZ, -R18 ;  /* 0x000000ffff127224 */ /* 0x000fe200078e0a12 */
[----:B------:R-:W-:Y:S01]  /*1620*/  LOP3.LUT R50, R5, 0x3a, RZ, 0xfc, !PT ;  /* 0x0000003a05327812 */ /* 0x000fe200078efcff */
[----:B------:R-:W-:Y:S01]  /*1630*/  IMAD R17, R3, R17, R20 ;  /* 0x0000001103117224 */ /* 0x000fe200078e0214 */
[----:B------:R-:W-:Y:S01]  /*1640*/  LOP3.LUT R51, R5, 0x38, RZ, 0xfc, !PT ;  /* 0x0000003805337812 */ /* 0x000fe200078efcff */
[----:B------:R-:W-:Y:S01]  /*1650*/  IMAD.MOV R19, RZ, RZ, -R19 ;  /* 0x000000ffff137224 */ /* 0x000fe200078e0a13 */
[----:B------:R-:W-:Y:S01]  /*1660*/  IABS R45, R50 ;  /* 0x00000032002d7213 */ /* 0x000fe20000000000 */
[----:B------:R-:W-:Y:S01]  /*1670*/  IMAD R18, R3, R18, R21 ;  /* 0x0000001203127224 */ /* 0x000fe200078e0215 */
[----:B------:R-:W-:Y:S01]  /*1680*/  LOP3.LUT R52, R5, 0x36, RZ, 0xfc, !PT ;  /* 0x0000003605347812 */ /* 0x000fe200078efcff */
[----:B------:R-:W-:Y:S01]  /*1690*/  @!P2 IMAD.MOV R13, RZ, RZ, -R13 ;  /* 0x000000ffff0da224 */ /* 0x000fe200078e0a0d */
[----:B------:R-:W-:Y:S01]  /*16a0*/  ISETP.GT.U32.AND P2, PT, R3, R17, PT ;  /* 0x000000110300720c */ /* 0x000fe20003f44070 */
[--C-:B------:R-:W-:Y:S01]  /*16b0*/  @!P0 IMAD.IADD R11, R11, 0x1, -R3.reuse ;  /* 0x000000010b0b8824 */ /* 0x100fe200078e0a03 */
[C---:B------:R-:W-:Y:S01]  /*16c0*/  ISETP.GT.U32.AND P0, PT, R3.reuse, R15, PT ;  /* 0x0000000f0300720c */ /* 0x040fe20003f04070 */
[C---:B------:R-:W-:Y:S01]  /*16d0*/  IMAD R19, R3.reuse, R19, R22 ;  /* 0x0000001303137224 */ /* 0x040fe200078e0216 */
[----:B------:R-:W-:Y:S01]  /*16e0*/  IABS R22, R26 ;  /* 0x0000001a00167213 */ /* 0x000fe20000000000 */
[----:B------:R-:W-:Y:S01]  /*16f0*/  @!P4 IMAD.MOV R14, RZ, RZ, -R14 ;  /* 0x000000ffff0ec224 */ /* 0x000fe200078e0a0e */
[C---:B------:R-:W-:Y:S01]  /*1700*/  ISETP.GT.U32.AND P4, PT, R3.reuse, R18, PT ;  /* 0x000000120300720c */ /* 0x040fe20003f84070 */
[----:B------:R-:W-:Y:S01]  /*1710*/  @!P6 IMAD.IADD R16, R16, 0x1, -R3 ;  /* 0x000000011010e824 */ /* 0x000fe200078e0a03 */
[----:B------:R-:W-:Y:S01]  /*1720*/  ISETP.GT.U32.AND P6, PT, R3, R19, PT ;  /* 0x000000130300720c */ /* 0x000fe20003fc4070 */
[----:B------:R-:W-:Y:S01]  /*1730*/  IMAD.HI.U32 R20, R6, R22, RZ ;  /* 0x0000001606147227 */ /* 0x000fe200078e00ff */
[----:B------:R-:W-:-:S02]  /*1740*/  LOP3.LUT R53, R5, 0x34, RZ, 0xfc, !PT ;  /* 0x0000003405357812 */ /* 0x000fc400078efcff */
[----:B------:R-:W-:Y:S01]  /*1750*/  LOP3.LUT R55, R5, 0x30, RZ, 0xfc, !PT ;  /* 0x0000003005377812 */ /* 0x000fe200078efcff */
[--C-:B------:R-:W-:Y:S01]  /*1760*/  @!P2 IMAD.IADD R17, R17, 0x1, -R3.reuse ;  /* 0x000000011111a824 */ /* 0x100fe200078e0a03 */
[----:B------:R-:W-:Y:S01]  /*1770*/  ISETP.GE.AND P2, PT, R25, RZ, PT ;  /* 0x000000ff1900720c */ /* 0x000fe20003f46270 */
[----:B------:R-:W-:Y:S01]  /*1780*/  @!P0 IMAD.IADD R15, R15, 0x1, -R3 ;  /* 0x000000010f0f8824 */ /* 0x000fe200078e0a03 */
[----:B------:R-:W-:Y:S01]  /*1790*/  ISETP.GE.AND P0, PT, R23, RZ, PT ;  /* 0x000000ff1700720c */ /* 0x000fe20003f06270 */
[----:B------:R-:W-:Y:S01]  /*17a0*/  @!P5 IMAD.MOV R11, RZ, RZ, -R11 ;  /* 0x000000ffff0bd224 */ /* 0x000fe200078e0a0b */
[----:B------:R-:W-:Y:S01]  /*17b0*/  IABS R23, R28 ;  /* 0x0000001c00177213 */ /* 0x000fe20000000000 */
[--C-:B------:R-:W-:Y:S01]  /*17c0*/  @!P4 IMAD.IADD R18, R18, 0x1, -R3.reuse ;  /* 0x000000011212c824 */ /* 0x100fe200078e0a03 */
[----:B------:R-:W-:Y:S01]  /*17d0*/  ISETP.GT.U32.AND P4, PT, R3, R17, PT ;  /* 0x000000110300720c */ /* 0x000fe20003f84070 */
[----:B------:R-:W-:Y:S01]  /*17e0*/  @!P6 IMAD.IADD R19, R19, 0x1, -R3 ;  /* 0x000000011313e824 */ /* 0x000fe200078e0a03 */
[C---:B------:R-:W-:Y:S01]  /*17f0*/  ISETP.GT.U32.AND P5, PT, R3.reuse, R15, PT ;  /* 0x0000000f0300720c */ /* 0x040fe20003fa4070 */
[----:B------:R-:W-:Y:S01]  /*1800*/  IMAD.MOV R20, RZ, RZ, -R20 ;  /* 0x000000ffff147224 */ /* 0x000fe200078e0a14 */
[----:B------:R-:W-:Y:S01]  /*1810*/  ISETP.GT.U32.AND P6, PT, R3, R18, PT ;  /* 0x000000120300720c */ /* 0x000fe20003fc4070 */
[----:B------:R-:W-:Y:S01]  /*1820*/  IMAD.HI.U32 R21, R6, R23, RZ ;  /* 0x0000001706157227 */ /* 0x000fe200078e00ff */
[----:B------:R-:W-:-:S02]  /*1830*/  IABS R25, R30 ;  /* 0x0000001e00197213 */ /* 0x000fc40000000000 */
[----:B------:R-:W-:Y:S01]  /*1840*/  LOP3.LUT R54, R5, 0x32, RZ, 0xfc, !PT ;  /* 0x0000003205367812 */ /* 0x000fe200078efcff */
[----:B------:R-:W-:Y:S01]  /*1850*/  IMAD R20, R3, R20, R22 ;  /* 0x0000001403147224 */ /* 0x000fe200078e0216 */
[C---:B------:R-:W-:Y:S01]  /*1860*/  LOP3.LUT R56, R5.reuse, 0x2e, RZ, 0xfc, !PT ;  /* 0x0000002e05387812 */ /* 0x040fe200078efcff */
[----:B------:R-:W-:Y:S01]  /*1870*/  IMAD.MOV R22, RZ, RZ, -R21 ;  /* 0x000000ffff167224 */ /* 0x000fe200078e0a15 */
[----:B------:R-:W-:Y:S01]  /*1880*/  LOP3.LUT R57, R5, 0x2c, RZ, 0xfc, !PT ;  /* 0x0000002c05397812 */ /* 0x000fe200078efcff */
[----:B------:R-:W-:Y:S01]  /*1890*/  @!P4 IMAD.IADD R17, R17, 0x1, -R3 ;  /* 0x000000011111c824 */ /* 0x000fe200078e0a03 */
[C---:B------:R-:W-:Y:S01]  /*18a0*/  ISETP.GT.U32.AND P4, PT, R3.reuse, R20, PT ;  /* 0x000000140300720c */ /* 0x040fe20003f84070 */
[----:B------:R-:W-:Y:S01]  /*18b0*/  IMAD R21, R3, R22, R23 ;  /* 0x0000001603157224 */ /* 0x000fe200078e0217 */
[----:B------:R-:W-:Y:S01]  /*18c0*/  LOP3.LUT R59, R5, 0x24, RZ, 0xfc, !PT ;  /* 0x00000024053b7812 */ /* 0x000fe200078efcff */
[--C-:B------:R-:W-:Y:S01]  /*18d0*/  @!P5 IMAD.IADD R15, R15, 0x1, -R3.reuse ;  /* 0x000000010f0fd824 */ /* 0x100fe200078e0a03 */
[----:B------:R-:W-:Y:S01]  /*18e0*/  ISETP.GE.AND P5, PT, R24, RZ, PT ;  /* 0x000000ff1800720c */ /* 0x000fe20003fa6270 */
[----:B------:R-:W-:Y:S01]  /*18f0*/  @!P6 IMAD.IADD R18, R18, 0x1, -R3 ;  /* 0x000000011212e824 */ /* 0x000fe200078e0a03 */
[C---:B------:R-:W-:Y:S01]  /*1900*/  ISETP.GT.U32.AND P6, PT, R3.reuse, R21, PT ;  /* 0x000000150300720c */ /* 0x040fe20003fc4070 */
[----:B------:R-:W-:Y:S01]  /*1910*/  @!P3 IMAD.MOV R15, RZ, RZ, -R15 ;  /* 0x000000ffff0fb224 */ /* 0x000fe200078e0a0f */
[----:B------:R-:W-:Y:S01]  /*1920*/  ISETP.GT.U32.AND P3, PT, R3, R19, PT ;  /* 0x000000130300720c */ /* 0x000fe20003f64070 */
[----:B------:R-:W-:Y:S01]  /*1930*/  IMAD.HI.U32 R23, R6, R25, RZ ;  /* 0x0000001906177227 */ /* 0x000fe200078e00ff */
[----:B------:R-:W-:-:S02]  /*1940*/  IABS R24, R29 ;  /* 0x0000001d00187213 */ /* 0x000fc40000000000 */
[C---:B------:R-:W-:Y:S01]  /*1950*/  LOP3.LUT R61, R5.reuse, 0x22, RZ, 0xfc, !PT ;  /* 0x00000022053d7812 */ /* 0x040fe200078efcff */
[--C-:B------:R-:W-:Y:S01]  /*1960*/  @!P4 IMAD.IADD R20, R20, 0x1, -R3.reuse ;  /* 0x000000011414c824 */ /* 0x100fe200078e0a03 */
[----:B------:R-:W-:Y:S01]  /*1970*/  ISETP.GE.AND P4, PT, R28, RZ, PT ;  /* 0x000000ff1c00720c */ /* 0x000fe20003f86270 */
[----:B------:R-:W-:Y:S01]  /*1980*/  IMAD.HI.U32 R22, R6, R24, RZ ;  /* 0x0000001806167227 */ /* 0x000fe200078e00ff */
[C---:B------:R-:W-:Y:S02]  /*1990*/  LOP3.LUT R28, R5.reuse, 0x5a, RZ, 0xfc, !PT ;  /* 0x0000005a051c7812 */ /* 0x040fe400078efcff */
[----:B------:R-:W-:Y:S01]  /*19a0*/  LOP3.LUT R63, R5, 0x20, RZ, 0xfc, !PT ;  /* 0x00000020053f7812 */ /* 0x000fe200078efcff */
[--C-:B------:R-:W-:Y:S01]  /*19b0*/  @!P6 IMAD.IADD R21, R21, 0x1, -R3.reuse ;  /* 0x000000011515e824 */ /* 0x100fe200078e0a03 */
[----:B------:R-:W-:Y:S01]  /*19c0*/  ISETP.GT.U32.AND P6, PT, R3, R20, PT ;  /* 0x000000140300720c */ /* 0x000fe20003fc4070 */
[----:B------:R-:W-:Y:S01]  /*19d0*/  IMAD.MOV R22, RZ, RZ, -R22 ;  /* 0x000000ffff167224 */ /* 0x000fe200078e0a16 */
[----:B------:R-:W-:Y:S01]  /*19e0*/  IABS R60, R61 ;  /* 0x0000003d003c7213 */ /* 0x000fe20000000000 */
[----:B------:R-:W-:Y:S01]  /*19f0*/  @!P3 IMAD.IADD R19, R19, 0x1, -R3 ;  /* 0x000000011313b824 */ /* 0x000fe200078e0a03 */
[----:B------:R-:W-:Y:S01]  /*1a00*/  ISETP.GE.AND P3, PT, R26, RZ, PT ;  /* 0x000000ff1a00720c */ /* 0x000fe20003f66270 */
[----:B------:R-:W-:Y:S01]  /*1a10*/  IMAD R22, R3, R22, R24 ;  /* 0x0000001603167224 */ /* 0x000fe200078e0218 */
[----:B------:R-:W-:Y:S01]  /*1a20*/  IABS R62, R63 ;  /* 0x0000003f003e7213 */ /* 0x000fe20000000000 */
[----:B------:R-:W-:Y:S01]  /*1a30*/  IMAD.MOV R26, RZ, RZ, -R23 ;  /* 0x000000ffff1a7224 */ /* 0x000fe200078e0a17 */
[----:B------:R-:W-:Y:S01]  /*1a40*/  LOP3.LUT R65, R5, 0x1e, RZ, 0xfc, !PT ;  /* 0x0000001e05417812 */ /* 0x000fe200078efcff */
[----:B------:R-:W-:Y:S01]  /*1a50*/  @!P0 IMAD.MOV R17, RZ, RZ, -R17 ;  /* 0x000000ffff118224 */ /* 0x000fe200078e0a11 */
[C---:B------:R-:W-:Y:S01]  /*1a60*/  ISETP.GT.U32.AND P0, PT, R3.reuse, R22, PT ;  /* 0x000000160300720c */ /* 0x040fe20003f04070 */
[----:B------:R-:W-:Y:S01]  /*1a70*/  IMAD R23, R3, R26, R25 ;  /* 0x0000001a03177224 */ /* 0x000fe200078e0219 */
[----:B------:R-:W-:Y:S01]  /*1a80*/  LOP3.LUT R25, R5, 0x5c, RZ, 0xfc, !PT ;  /* 0x0000005c05197812 */ /* 0x000fe200078efcff */
[----:B------:R-:W-:Y:S01]  /*1a90*/  @!P6 IMAD.IADD R20, R20, 0x1, -R3 ;  /* 0x000000011414e824 */ /* 0x000fe200078e0a03 */
[----:B------:R-:W-:Y:S01]  /*1aa0*/  IABS R64, R65 ;  /* 0x0000004100407213 */ /* 0x000fe20000000000 */
[----:B------:R-:W-:Y:S01]  /*1ab0*/  @!P1 IMAD.MOV R16, RZ, RZ, -R16 ;  /* 0x000000ffff109224 */ /* 0x000fe200078e0a10 */
[C---:B------:R-:W-:Y:S01]  /*1ac0*/  ISETP.GT.U32.AND P6, PT, R3.reuse, R23, PT ;  /* 0x000000170300720c */ /* 0x040fe20003fc4070 */
[----:B------:R-:W-:Y:S01]  /*1ad0*/  IMAD.HI.U32 R24, R6, R27, RZ ;  /* 0x0000001b06187227 */ /* 0x000fe200078e00ff */
[----:B------:R-:W-:-:S02]  /*1ae0*/  ISETP.GT.U32.AND P1, PT, R3, R21, PT ;  /* 0x000000150300720c */ /* 0x000fc40003f24070 */
[----:B------:R-:W-:Y:S01]  /*1af0*/  IABS R26, R25 ;  /* 0x00000019001a7213 */ /* 0x000fe20000000000 */
[----:B------:R-:W-:Y:S01]  /*1b00*/  IMAD.MOV R24, RZ, RZ, -R24 ;  /* 0x000000ffff187224 */ /* 0x000fe200078e0a18 */
[----:B------:R-:W-:Y:S01]  /*1b10*/  IABS R90, R5 ;  /* 0x00000005005a7213 */ /* 0x000fe20000000000 */
[----:B------:R-:W-:Y:S01]  /*1b20*/  @!P0 IMAD.IADD R22, R22, 0x1, -R3 ;  /* 0x0000000116168824 */ /* 0x000fe200078e0a03 */
[----:B------:R-:W-:Y:S01]  /*1b30*/  ISETP.GE.AND P0, PT, R25, RZ, PT ;  /* 0x000000ff1900720c */ /* 0x000fe20003f06270 */
[----:B------:R-:W-:Y:S01]  /*1b40*/  IMAD R24, R3, R24, R27 ;  /* 0x0000001803187224 */ /* 0x000fe200078e021b */
[C---:B------:R-:W-:Y:S01]  /*1b50*/  LOP3.LUT R69, R5.reuse, 0x2, RZ, 0xfc, !PT ;  /* 0x0000000205457812 */ /* 0x040fe200078efcff */
[----:B------:R-:W-:Y:S01]  /*1b60*/  IMAD.HI.U32 R25, R6, R26, RZ ;  /* 0x0000001a06197227 */ /* 0x000fe200078e00ff */
[----:B------:R-:W-:Y:S02]  /*1b70*/  LOP3.LUT R67, R5, 0x4, RZ, 0xfc, !PT ;  /* 0x0000000405437812 */ /* 0x000fe400078efcff */
[----:B------:R-:W-:Y:S01]  /*1b80*/  SHF.R.S32.HI R12, RZ, 0x6, R12 ;  /* 0x00000006ff0c7819 */ /* 0x000fe2000001140c */
[--C-:B------:R-:W-:Y:S01]  /*1b90*/  @!P6 IMAD.IADD R23, R23, 0x1, -R3.reuse ;  /* 0x000000011717e824 */ /* 0x100fe200078e0a03 */
[----:B------:R-:W-:Y:S01]  /*1ba0*/  ISETP.GT.U32.AND P6, PT, R3, R22, PT ;  /* 0x000000160300720c */ /* 0x000fe20003fc4070 */
[----:B------:R-:W-:Y:S01]  /*1bb0*/  @!P1 IMAD.IADD R21, R21, 0x1, -R3 ;  /* 0x0000000115159824 */ /* 0x000fe200078e0a03 */
[----:B------:R-:W-:Y:S01]  /*1bc0*/  ISETP.GE.AND P1, PT, R31, RZ, PT ;  /* 0x000000ff1f00720c */ /* 0x000fe20003f26270 */
[----:B------:R-:W-:Y:S01]  /*1bd0*/  IMAD.MOV R25, RZ, RZ, -R25 ;  /* 0x000000ffff197224 */ /* 0x000fe200078e0a19 */
[----:B------:R-:W-:Y:S01]  /*1be0*/  IABS R31, R36 ;  /* 0x00000024001f7213 */ /* 0x000fe20000000000 */
[----:B------:R-:W-:Y:S01]  /*1bf0*/  @!P4 IMAD.MOV R21, RZ, RZ, -R21 ;  /* 0x000000ffff15c224 */ /* 0x000fe200078e0a15 */
[----:B------:R-:W-:Y:S01]  /*1c00*/  ISETP.GT.U32.AND P4, PT, R3, R24, PT ;  /* 0x000000180300720c */ /* 0x000fe20003f84070 */
[----:B------:R-:W-:Y:S01]  /*1c10*/  @!P5 IMAD.MOV R18, RZ, RZ, -R18 ;  /* 0x000000ffff12d224 */ /* 0x000fe200078e0a12 */
[----:B------:R-:W-:Y:S01]  /*1c20*/  ISETP.GE.AND P5, PT, R29, RZ, PT ;  /* 0x000000ff1d00720c */ /* 0x000fe20003fa6270 */
[C---:B------:R-:W-:Y:S01]  /*1c30*/  IMAD R25, R3.reuse, R25, R26 ;  /* 0x0000001903197224 */ /* 0x040fe200078e021a */
[----:B------:R-:W-:Y:S01]  /*1c40*/  IABS R29, R28 ;  /* 0x0000001c001d7213 */ /* 0x000fe20000000000 */
[----:B------:R-:W-:Y:S01]  /*1c50*/  @!P3 IMAD.MOV R20, RZ, RZ, -R20 ;  /* 0x000000ffff14b224 */ /* 0x000fe200078e0a14 */
[C---:B------:R-:W-:Y:S01]  /*1c60*/  ISETP.GT.U32.AND P3, PT, R3.reuse, R23, PT ;  /* 0x000000170300720c */ /* 0x040fe20003f64070 */
[----:B------:R-:W-:Y:S01]  /*1c70*/  @!P6 IMAD.IADD R22, R22, 0x1, -R3 ;  /* 0x000000011616e824 */ /* 0x000fe200078e0a03 */
[----:B------:R-:W-:Y:S01]  /*1c80*/  ISETP.GT.U32.AND P6, PT, R3, R25, PT ;  /* 0x000000190300720c */ /* 0x000fe20003fc4070 */
[----:B------:R-:W-:Y:S01]  /*1c90*/  @!P2 IMAD.MOV R19, RZ, RZ, -R19 ;  /* 0x000000ffff13a224 */ /* 0x000fe200078e0a13 */
[----:B------:R-:W-:Y:S01]  /*1ca0*/  ISETP.GE.AND P2, PT, R30, RZ, PT ;  /* 0x000000ff1e00720c */ /* 0x000fe20003f46270 */
[----:B------:R-:W-:Y:S01]  /*1cb0*/  IMAD.HI.U32 R26, R6, R29, RZ ;  /* 0x0000001d061a7227 */ /* 0x000fe200078e00ff */
[----:B------:R-:W-:-:S02]  /*1cc0*/  IABS R30, R32 ;  /* 0x00000020001e7213 */ /* 0x000fc40000000000 */
[----:B------:R-:W-:Y:S01]  /*1cd0*/  IABS R88, R67 ;  /* 0x0000004300587213 */ /* 0x000fe20000000000 */
[----:B------:R-:W-:Y:S01]  /*1ce0*/  @!P4 IMAD.IADD R24, R24, 0x1, -R3 ;  /* 0x000000011818c824 */ /* 0x000fe200078e0a03 */
[----:B------:R-:W-:Y:S01]  /*1cf0*/  ISETP.GE.AND P4, PT, R32, RZ, PT ;  /* 0x000000ff2000720c */ /* 0x000fe20003f86270 */
[----:B------:R-:W-:Y:S02]  /*1d00*/  @!P5 IMAD.MOV R22, RZ, RZ, -R22 ;  /* 0x000000ffff16d224 */ /* 0x000fe400078e0a16 */
[----:B------:R-:W-:Y:S01]  /*1d10*/  IMAD.HI.U32 R27, R6, R30, RZ ;  /* 0x0000001e061b7227 */ /* 0x000fe200078e00ff */
[----:B------:R-:W-:-:S03]  /*1d20*/  ISETP.GT.U32.AND P5, PT, R3, R24, PT ;  /* 0x000000180300720c */ /* 0x000fc60003fa4070 */
[----:B------:R-:W-:Y:S02]  /*1d30*/  IMAD.MOV R26, RZ, RZ, -R26 ;  /* 0x000000ffff1a7224 */ /* 0x000fe400078e0a1a */
[--C-:B------:R-:W-:Y:S02]  /*1d40*/  @!P6 IMAD.IADD R25, R25, 0x1, -R3.reuse ;  /* 0x000000011919e824 */ /* 0x100fe400078e0a03 */
[----:B------:R-:W-:Y:S01]  /*1d50*/  @!P3 IMAD.IADD R23, R23, 0x1, -R3 ;  /* 0x000000011717b824 */ /* 0x000fe200078e0a03 */
[----:B------:R-:W-:Y:S01]  /*1d60*/  ISETP.GE.AND P3, PT, R28, RZ, PT ;  /* 0x000000ff1c00720c */ /* 0x000fe20003f66270 */
[----:B------:R-:W-:Y:S01]  /*1d70*/  IMAD.MOV R27, RZ, RZ, -R27 ;  /* 0x000000ffff1b7224 */ /* 0x000fe200078e0a1b */
[C---:B------:R-:W-:Y:S01]  /*1d80*/  ISETP.GT.U32.AND P6, PT, R3.reuse, R25, PT ;  /* 0x000000190300720c */ /* 0x040fe20003fc4070 */
[----:B------:R-:W-:Y:S02]  /*1d90*/  IMAD R26, R3, R26, R29 ;  /* 0x0000001a031a7224 */ /* 0x000fe400078e021d */
[----:B------:R-:W-:-:S04]  /*1da0*/  IMAD.HI.U32 R28, R6, R31, RZ ;  /* 0x0000001f061c7227 */ /* 0x000fc800078e00ff */
[C---:B------:R-:W-:Y:S02]  /*1db0*/  IMAD R27, R3.reuse, R27, R30 ;  /* 0x0000001b031b7224 */ /* 0x040fe400078e021e */
[----:B------:R-:W-:Y:S01]  /*1dc0*/  @!P2 IMAD.MOV R23, RZ, RZ, -R23 ;  /* 0x000000ffff17a224 */ /* 0x000fe200078e0a17 */
[C---:B------:R-:W-:Y:S01]  /*1dd0*/  ISETP.GT.U32.AND P2, PT, R3.reuse, R26, PT ;  /* 0x0000001a0300720c */ /* 0x040fe20003f44070 */
[----:B------:R-:W-:Y:S02]  /*1de0*/  IMAD.MOV R28, RZ, RZ, -R28 ;  /* 0x000000ffff1c7224 */ /* 0x000fe400078e0a1c */
[----:B------:R-:W-:Y:S01]  /*1df0*/  @!P5 IMAD.IADD R24, R24, 0x1, -R3 ;  /* 0x000000011818d824 */ /* 0x000fe200078e0a03 */
[C---:B------:R-:W-:Y:S01]  /*1e00*/  ISETP.GT.U32.AND P5, PT, R3.reuse, R27, PT ;  /* 0x0000001b0300720c */ /* 0x040fe20003fa4070 */
[----:B------:R-:W-:Y:S01]  /*1e10*/  IMAD R28, R3, R28, R31 ;  /* 0x0000001c031c7224 */ /* 0x000fe200078e021f */
[----:B------:R-:W-:Y:S01]  /*1e20*/  IABS R31, R37 ;  /* 0x00000025001f7213 */ /* 0x000fe20000000000 */
[----:B------:R-:W-:-:S02]  /*1e30*/  @!P6 IMAD.IADD R25, R25, 0x1, -R3 ;  /* 0x000000011919e824 */ /* 0x000fc400078e0a03 */
[----:B------:R-:W-:Y:S01]  /*1e40*/  IMAD.HI.U32 R30, R6, R33, RZ ;  /* 0x00000021061e7227 */ /* 0x000fe200078e00ff */
[----:B------:R-:W-:-:S03]  /*1e50*/  ISETP.GT.U32.AND P6, PT, R3, R28, PT ;  /* 0x0000001c0300720c */ /* 0x000fc60003fc4070 */
[----:B------:R-:W-:Y:S01]  /*1e60*/  @!P2 IMAD.IADD R26, R26, 0x1, -R3 ;  /* 0x000000011a1aa824 */ /* 0x000fe200078e0a03 */
[----:B------:R-:W-:Y:S01]  /*1e70*/  ISETP.GE.AND P2, PT, R36, RZ, PT ;  /* 0x000000ff2400720c */ /* 0x000fe20003f46270 */
[----:B------:R-:W-:Y:S01]  /*1e80*/  IMAD.HI.U32 R29, R6, R31, RZ ;  /* 0x0000001f061d7227 */ /* 0x000fe200078e00ff */
[----:B------:R-:W-:-:S03]  /*1e90*/  LOP3.LUT R36, R5, 0x4c, RZ, 0xfc, !PT ;  /* 0x0000004c05247812 */ /* 0x000fc600078efcff */
[----:B------:R-:W-:Y:S01]  /*1ea0*/  @!P5 IMAD.IADD R27, R27, 0x1, -R3 ;  /* 0x000000011b1bd824 */ /* 0x000fe200078e0a03 */
[C---:B------:R-:W-:Y:S01]  /*1eb0*/  ISETP.GT.U32.AND P5, PT, R3.reuse, R26, PT ;  /* 0x0000001a0300720c */ /* 0x040fe20003fa4070 */
[----:B------:R-:W-:Y:S02]  /*1ec0*/  IMAD.MOV R32, RZ, RZ, -R29 ;  /* 0x000000ffff207224 */ /* 0x000fe400078e0a1d */
[----:B------:R-:W-:Y:S01]  /*1ed0*/  @!P6 IMAD.IADD R28, R28, 0x1, -R3 ;  /* 0x000000011c1ce824 */ /* 0x000fe200078e0a03 */
[C---:B------:R-:W-:Y:S01]  /*1ee0*/  ISETP.GT.U32.AND P6, PT, R3.reuse, R27, PT ;  /* 0x0000001b0300720c */ /* 0x040fe20003fc4070 */
[----:B------:R-:W-:Y:S02]  /*1ef0*/  IMAD R29, R3, R32, R31 ;  /* 0x00000020031d7224 */ /* 0x000fe400078e021f */
[----:B------:R-:W-:Y:S02]  /*1f00*/  IMAD.MOV R30, RZ, RZ, -R30 ;  /* 0x000000ffff1e7224 */ /* 0x000fe400078e0a1e */
[----:B------:R-:W-:-:S04]  /*1f10*/  IMAD.HI.U32 R32, R6, R35, RZ ;  /* 0x0000002306207227 */ /* 0x000fc800078e00ff */
[----:B------:R-:W-:Y:S01]  /*1f20*/  @!P5 IMAD.IADD R26, R26, 0x1, -R3 ;  /* 0x000000011a1ad824 */ /* 0x000fe200078e0a03 */
[C---:B------:R-:W-:Y:S01]  /*1f30*/  ISETP.GT.U32.AND P5, PT, R3.reuse, R29, PT ;  /* 0x0000001d0300720c */ /* 0x040fe20003fa4070 */
[----:B------:R-:W-:Y:S01]  /*1f40*/  IMAD R30, R3, R30, R33 ;  /* 0x0000001e031e7224 */ /* 0x000fe200078e0221 */
[----:B------:R-:W-:Y:S01]  /*1f50*/  IABS R33, R36 ;  /* 0x0000002400217213 */ /* 0x000fe20000000000 */
[----:B------:R-:W-:Y:S02]  /*1f60*/  @!P6 IMAD.IADD R27, R27, 0x1, -R3 ;  /* 0x000000011b1be824 */ /* 0x000fe400078e0a03 */
[----:B------:R-:W-:Y:S01]  /*1f70*/  IMAD.MOV R32, RZ, RZ, -R32 ;  /* 0x000000ffff207224 */ /* 0x000fe200078e0a20 */
[----:B------:R-:W-:Y:S01]  /*1f80*/  ISETP.GT.U32.AND P6, PT, R3, R30, PT ;  /* 0x0000001e0300720c */ /* 0x000fe20003fc4070 */
[----:B------:R-:W-:-:S04]  /*1f90*/  IMAD.HI.U32 R31, R6, R34, RZ ;  /* 0x00000022061f7227 */ /* 0x000fc800078e00ff */
[----:B------:R-:W-:Y:S02]  /*1fa0*/  IMAD R32, R3, R32, R35 ;  /* 0x0000002003207224 */ /* 0x000fe400078e0223 */
[----:B------:R-:W-:Y:S02]  /*1fb0*/  @!P5 IMAD.IADD R29, R29, 0x1, -R3 ;  /* 0x000000011d1dd824 */ /* 0x000fe400078e0a03 */
[----:B------:R-:W-:Y:S02]  /*1fc0*/  @!P3 IMAD.MOV R26, RZ, RZ, -R26 ;  /* 0x000000ffff1ab224 */ /* 0x000fe400078e0a1a */
[----:B------:R-:W-:Y:S01]  /*1fd0*/  @!P4 IMAD.MOV R27, RZ, RZ, -R27 ;  /* 0x000000ffff1bc224 */ /* 0x000fe200078e0a1b */
[C---:B------:R-:W-:Y:S01]  /*1fe0*/  ISETP.GT.U32.AND P3, PT, R3.reuse, R29, PT ;  /* 0x0000001d0300720c */ /* 0x040fe20003f64070 */
[----:B------:R-:W-:Y:S01]  /*1ff0*/  IMAD.MOV R31, RZ, RZ, -R31 ;  /* 0x000000ffff1f7224 */ /* 0x000fe200078e0a1f */
[----:B------:R-:W-:Y:S01]  /*2000*/  ISETP.GT.U32.AND P4, PT, R3, R32, PT ;  /* 0x000000200300720c */ /* 0x000fe20003f84070 */
[----:B------:R-:W-:Y:S01]  /*2010*/  @!P0 IMAD.MOV R25, RZ, RZ, -R25 ;  /* 0x000000ffff198224 */ /* 0x000fe200078e0a19 */
[----:B------:R-:W-:Y:S01]  /*2020*/  ISETP.GE.AND P0, PT, R37, RZ, PT ;  /* 0x000000ff2500720c */ /* 0x000fe20003f06270 */
[----:B------:R-:W-:Y:S01]  /*2030*/  @!P6 IMAD.IADD R30, R30, 0x1, -R3 ;  /* 0x000000011e1ee824 */ /* 0x000fe200078e0a03 */
[----:B------:R-:W-:Y:S01]  /*2040*/  LOP3.LUT R37, R5, 0x4a, RZ, 0xfc, !PT ;  /* 0x0000004a05257812 */ /* 0x000fe200078efcff */
[----:B------:R-:W-:-:S02]  /*2050*/  IMAD R31, R3, R31, R34 ;  /* 0x0000001f031f7224 */ /* 0x000fc400078e0222 */
[----:B------:R-:W-:Y:S01]  /*2060*/  IMAD.MOV.U32 R34, RZ, RZ, R33 ;  /* 0x000000ffff227224 */ /* 0x000fe200078e0021 */
[C---:B------:R-:W-:Y:S01]  /*2070*/  ISETP.GT.U32.AND P6, PT, R3.reuse, R30, PT ;  /* 0x0000001e0300720c */ /* 0x040fe20003fc4070 */
[----:B------:R-:W-:Y:S01]  /*2080*/  @!P1 IMAD.MOV R24, RZ, RZ, -R24 ;  /* 0x000000ffff189224 */ /* 0x000fe200078e0a18 */
[C---:B------:R-:W-:Y:S01]  /*2090*/  ISETP.GT.U32.AND P5, PT, R3.reuse, R31, PT ;  /* 0x0000001f0300720c */ /* 0x040fe20003fa4070 */
[----:B------:R-:W-:Y:S01]  /*20a0*/  IMAD.HI.U32 R33, R6, R34, RZ ;  /* 0x0000002206217227 */ /* 0x000fe200078e00ff */
[----:B------:R-:W-:Y:S02]  /*20b0*/  IABS R35, R37 ;  /* 0x0000002500237213 */ /* 0x000fe40000000000 */
[----:B------:R-:W-:Y:S01]  /*20c0*/  ISETP.GT.U32.AND P1, PT, R3, R28, PT ;  /* 0x0000001c0300720c */ /* 0x000fe20003f24070 */
[----:B------:R-:W-:Y:S02]  /*20d0*/  IMAD.MOV R33, RZ, RZ, -R33 ;  /* 0x000000ffff217224 */ /* 0x000fe400078e0a21 */
[--C-:B------:R-:W-:Y:S01]  /*20e0*/  @!P3 IMAD.IADD R29, R29, 0x1, -R3.reuse ;  /* 0x000000011d1db824 */ /* 0x100fe200078e0a03 */
[----:B------:R-:W-:Y:S01]  /*20f0*/  ISETP.GE.AND P3, PT, R40, RZ, PT ;  /* 0x000000ff2800720c */ /* 0x000fe20003f66270 */
[----:B------:R-:W-:Y:S01]  /*2100*/  @!P4 IMAD.IADD R32, R32, 0x1, -R3 ;  /* 0x000000012020c824 */ /* 0x000fe200078e0a03 */
[----:B------:R-:W-:Y:S01]  /*2110*/  ISETP.GE.AND P4, PT, R36, RZ, PT ;  /* 0x000000ff2400720c */ /* 0x000fe20003f86270 */
[----:B------:R-:W-:Y:S01]  /*2120*/  IMAD R33, R3, R33, R34 ;  /* 0x0000002103217224 */ /* 0x000fe200078e0222 */
[----:B------:R-:W-:Y:S01]  /*2130*/  LOP3.LUT R36, R5, 0x46, RZ, 0xfc, !PT ;  /* 0x0000004605247812 */ /* 0x000fe200078efcff */
[----:B------:R-:W-:Y:S01]  /*2140*/  @!P0 IMAD.MOV R29, RZ, RZ, -R29 ;  /* 0x000000ffff1d8224 */ /* 0x000fe200078e0a1d */
[----:B------:R-:W-:Y:S01]  /*2150*/  ISETP.GT.U32.AND P0, PT, R3, R32, PT ;  /* 0x000000200300720c */ /* 0x000fe20003f04070 */
[----:B------:R-:W-:Y:S01]  /*2160*/  IMAD.HI.U32 R34, R6, R35, RZ ;  /* 0x0000002306227227 */ /* 0x000fe200078e00ff */
[----:B------:R-:W-:-:S03]  /*2170*/  IABS R40, R36 ;  /* 0x0000002400287213 */ /* 0x000fc60000000000 */
[--C-:B------:R-:W-:Y:S01]  /*2180*/  @!P6 IMAD.IADD R30, R30, 0x1, -R3.reuse ;  /* 0x000000011e1ee824 */ /* 0x100fe200078e0a03 */
[----:B------:R-:W-:Y:S01]  /*2190*/  ISETP.GT.U32.AND P6, PT, R3, R33, PT ;  /* 0x000000210300720c */ /* 0x000fe20003fc4070 */
[----:B------:R-:W-:Y:S02]  /*21a0*/  IMAD.MOV R34, RZ, RZ, -R34 ;  /* 0x000000ffff227224 */ /* 0x000fe400078e0a22 */
[----:B------:R-:W-:Y:S02]  /*21b0*/  @!P5 IMAD.IADD R31, R31, 0x1, -R3 ;  /* 0x000000011f1fd824 */ /* 0x000fe400078e0a03 */
[----:B------:R-:W-:Y:S01]  /*21c0*/  IMAD R34, R3, R34, R35 ;  /* 0x0000002203227224 */ /* 0x000fe200078e0223 */
[----:B------:R-:W-:Y:S01]  /*21d0*/  LOP3.LUT R35, R5, 0x48, RZ, 0xfc, !PT ;  /* 0x0000004805237812 */ /* 0x000fe200078efcff */
[--C-:B------:R-:W-:Y:S01]  /*21e0*/  @!P0 IMAD.IADD R32, R32, 0x1, -R3.reuse ;  /* 0x0000000120208824 */ /* 0x100fe200078e0a03 */
[C---:B------:R-:W-:Y:S01]  /*21f0*/  ISETP.GT.U32.AND P5, PT, R3.reuse, R31, PT ;  /* 0x0000001f0300720c */ /* 0x040fe20003fa4070 */
[--C-:B------:R-:W-:Y:S01]  /*2200*/  @!P1 IMAD.IADD R28, R28, 0x1, -R3.reuse ;  /* 0x000000011c1c9824 */ /* 0x100fe200078e0a03 */
[----:B------:R-:W-:Y:S01]  /*2210*/  ISETP.GT.U32.AND P0, PT, R3, R34, PT ;  /* 0x000000220300720c */ /* 0x000fe20003f04070 */
[----:B------:R-:W-:Y:S01]  /*2220*/  @!P3 IMAD.MOV R32, RZ, RZ, -R32 ;  /* 0x000000ffff20b224 */ /* 0x000fe200078e0a20 */
[----:B------:R-:W-:Y:S01]  /*2230*/  ISETP.GE.AND P1, PT, R38, RZ, PT ;  /* 0x000000ff2600720c */ /* 0x000fe20003f26270 */
[----:B------:R-:W-:Y:S01]  /*2240*/  @!P6 IMAD.IADD R33, R33, 0x1, -R3 ;  /* 0x000000012121e824 */ /* 0x000fe200078e0a03 */
[----:B------:R-:W-:Y:S01]  /*2250*/  LOP3.LUT R38, R5, 0x42, RZ, 0xfc, !PT ;  /* 0x0000004205267812 */ /* 0x000fe200078efcff */
[----:B------:R-:W-:Y:S01]  /*2260*/  @!P2 IMAD.MOV R28, RZ, RZ, -R28 ;  /* 0x000000ffff1ca224 */ /* 0x000fe200078e0a1c */
[----:B------:R-:W-:-:S02]  /*2270*/  ISETP.GE.AND P2, PT, R39, RZ, PT ;  /* 0x000000ff2700720c */ /* 0x000fc40003f46270 */
[----:B------:R-:W-:Y:S02]  /*2280*/  ISETP.GT.U32.AND P6, PT, R3, R33, PT ;  /* 0x000000210300720c */ /* 0x000fe40003fc4070 */
[----:B------:R-:W-:Y:S01]  /*2290*/  IABS R39, R35 ;  /* 0x0000002300277213 */ /* 0x000fe20000000000 */
[--C-:B------:R-:W-:Y:S01]  /*22a0*/  @!P5 IMAD.IADD R31, R31, 0x1, -R3.reuse ;  /* 0x000000011f1fd824 */ /* 0x100fe200078e0a03 */
[----:B------:R-:W-:Y:S01]  /*22b0*/  ISETP.GE.AND P5, PT, R37, RZ, PT ;  /* 0x000000ff2500720c */ /* 0x000fe20003fa6270 */
[----:B------:R-:W-:Y:S01]  /*22c0*/  @!P0 IMAD.IADD R34, R34, 0x1, -R3 ;  /* 0x0000000122228824 */ /* 0x000fe200078e0a03 */
[----:B------:R-:W-:Y:S01]  /*22d0*/  LOP3.LUT R37, R5, 0x44, RZ, 0xfc, !PT ;  /* 0x0000004405257812 */ /* 0x000fe200078efcff */
[----:B------:R-:W-:Y:S01]  /*22e0*/  @!P1 IMAD.MOV R30, RZ, RZ, -R30 ;  /* 0x000000ffff1e9224 */ /* 0x000fe200078e0a1e */
[----:B------:R-:W-:Y:S01]  /*22f0*/  ISETP.GE.AND P1, PT, R35, RZ, PT ;  /* 0x000000ff2300720c */ /* 0x000fe20003f26270 */
[----:B------:R-:W-:Y:S01]  /*2300*/  IMAD.HI.U32 R35, R6, R39, RZ ;  /* 0x0000002706237227 */ /* 0x000fe200078e00ff */
[----:B------:R-:W-:-:S02]  /*2310*/  IABS R41, R37 ;  /* 0x0000002500297213 */ /* 0x000fc40000000000 */
[----:B------:R-:W-:Y:S01]  /*2320*/  ISETP.GT.U32.AND P0, PT, R3, R34, PT ;  /* 0x000000220300720c */ /* 0x000fe20003f04070 */
[----:B------:R-:W-:Y:S01]  /*2330*/  @!P6 IMAD.IADD R33, R33, 0x1, -R3 ;  /* 0x000000012121e824 */ /* 0x000fe200078e0a03 */
[----:B------:R-:W-:Y:S01]  /*2340*/  ISETP.GE.AND P3, PT, R37, RZ, PT ;  /* 0x000000ff2500720c */ /* 0x000fe20003f66270 */
[----:B------:R-:W-:Y:S01]  /*2350*/  IMAD.HI.U32 R37, R6, R41, RZ ;  /* 0x0000002906257227 */ /* 0x000fe200078e00ff */
[----:B------:R-:W-:Y:S02]  /*2360*/  ISETP.GE.AND P6, PT, R38, RZ, PT ;  /* 0x000000ff2600720c */ /* 0x000fe40003fc6270 */
[----:B------:R-:W-:Y:S01]  /*2370*/  IABS R43, R38 ;  /* 0x00000026002b7213 */ /* 0x000fe20000000000 */
[----:B------:R-:W-:Y:S02]  /*2380*/  IMAD.MOV R38, RZ, RZ, -R35 ;  /* 0x000000ffff267224 */ /* 0x000fe400078e0a23 */
[----:B------:R-:W-:Y:S02]  /*2390*/  IMAD.MOV R42, RZ, RZ, -R37 ;  /* 0x000000ffff2a7224 */ /* 0x000fe400078e0a25 */
[----:B------:R-:W-:-:S02]  /*23a0*/  IMAD R35, R3, R38, R39 ;  /* 0x0000002603237224 */ /* 0x000fc400078e0227 */
[----:B------:R-:W-:Y:S02]  /*23b0*/  @!P4 IMAD.MOV R33, RZ, RZ, -R33 ;  /* 0x000000ffff21c224 */ /* 0x000fe400078e0a21 */
[----:B------:R-:W-:Y:S01]  /*23c0*/  @!P0 IMAD.IADD R34, R34, 0x1, -R3 ;  /* 0x0000000122228824 */ /* 0x000fe200078e0a03 */
[C---:B------:R-:W-:Y:S01]  /*23d0*/  ISETP.GT.U32.AND P4, PT, R3.reuse, R35, PT ;  /* 0x000000230300720c */ /* 0x040fe20003f84070 */
[C---:B------:R-:W-:Y:S01]  /*23e0*/  IMAD R37, R3.reuse, R42, R41 ;  /* 0x0000002a03257224 */ /* 0x040fe200078e0229 */
[----:B------:R-:W-:Y:S01]  /*23f0*/  IABS R41, R46 ;  /* 0x0000002e00297213 */ /* 0x000fe20000000000 */
[----:B------:R-:W-:Y:S01]  /*2400*/  @!P2 IMAD.MOV R31, RZ, RZ, -R31 ;  /* 0x000000ffff1fa224 */ /* 0x000fe200078e0a1f */
[----:B------:R-:W-:Y:S01]  /*2410*/  ISETP.GE.AND P2, PT, R36, RZ, PT ;  /* 0x000000ff2400720c */ /* 0x000fe20003f46270 */
[----:B------:R-:W-:Y:S01]  /*2420*/  @!P5 IMAD.MOV R34, RZ, RZ, -R34 ;  /* 0x000000ffff22d224 */ /* 0x000fe200078e0a22 */
[----:B------:R-:W-:Y:S01]  /*2430*/  ISETP.GT.U32.AND P5, PT, R3, R37, PT ;  /* 0x000000250300720c */ /* 0x000fe20003fa4070 */
[----:B------:R-:W-:-:S04]  /*2440*/  IMAD.HI.U32 R36, R6, R40, RZ ;  /* 0x0000002806247227 */ /* 0x000fc800078e00ff */
[----:B------:R-:W-:Y:S02]  /*2450*/  IMAD.MOV R36, RZ, RZ, -R36 ;  /* 0x000000ffff247224 */ /* 0x000fe400078e0a24 */
[----:B------:R-:W-:-:S04]  /*2460*/  IMAD.HI.U32 R38, R6, R43, RZ ;  /* 0x0000002b06267227 */ /* 0x000fc800078e00ff */
[----:B------:R-:W-:Y:S02]  /*2470*/  IMAD R36, R3, R36, R40 ;  /* 0x0000002403247224 */ /* 0x000fe400078e0228 */
[----:B------:R-:W-:Y:S02]  /*2480*/  IMAD.MOV R38, RZ, RZ, -R38 ;  /* 0x000000ffff267224 */ /* 0x000fe400078e0a26 */
[----:B------:R-:W-:Y:S01]  /*2490*/  @!P4 IMAD.IADD R35, R35, 0x1, -R3 ;  /* 0x000000012323c824 */ /* 0x000fe200078e0a03 */
[C---:B------:R-:W-:Y:S01]  /*24a0*/  ISETP.GT.U32.AND P0, PT, R3.reuse, R36, PT ;  /* 0x000000240300720c */ /* 0x040fe20003f04070 */
[----:B------:R-:W-:Y:S01]  /*24b0*/  IMAD R38, R3, R38, R43 ;  /* 0x0000002603267224 */ /* 0x000fe200078e022b */
[----:B------:R-:W-:Y:S01]  /*24c0*/  IABS R43, R48 ;  /* 0x00000030002b7213 */ /* 0x000fe20000000000 */
[----:B------:R-:W-:Y:S01]  /*24d0*/  @!P5 IMAD.IADD R37, R37, 0x1, -R3 ;  /* 0x000000012525d824 */ /* 0x000fe200078e0a03 */
[----:B------:R-:W-:Y:S01]  /*24e0*/  ISETP.GT.U32.AND P4, PT, R3, R35, PT ;  /* 0x000000230300720c */ /* 0x000fe20003f84070 */
[----:B------:R-:W-:-:S03]  /*24f0*/  IMAD.HI.U32 R39, R6, R41, RZ ;  /* 0x0000002906277227 */ /* 0x000fc600078e00ff */
[----:B------:R-:W-:Y:S01]  /*2500*/  ISETP.GT.U32.AND P5, PT, R3, R37, PT ;  /* 0x000000250300720c */ /* 0x000fe20003fa4070 */
[----:B------:R-:W-:-:S04]  /*2510*/  IMAD.HI.U32 R40, R6, R43, RZ ;  /* 0x0000002b06287227 */ /* 0x000fc800078e00ff */
[----:B------:R-:W-:Y:S02]  /*2520*/  IMAD.MOV R40, RZ, RZ, -R40 ;  /* 0x000000ffff287224 */ /* 0x000fe400078e0a28 */
[--C-:B------:R-:W-:Y:S02]  /*2530*/  @!P0 IMAD.IADD R36, R36, 0x1, -R3.reuse ;  /* 0x0000000124248824 */ /* 0x100fe400078e0a03 */
[----:B------:R-:W-:Y:S01]  /*2540*/  @!P4 IMAD.IADD R35, R35, 0x1, -R3 ;  /* 0x000000012323c824 */ /* 0x000fe200078e0a03 */
[C---:B------:R-:W-:Y:S01]  /*2550*/  ISETP.GT.U32.AND P4, PT, R3.reuse, R38, PT ;  /* 0x000000260300720c */ /* 0x040fe20003f84070 */
[C---:B------:R-:W-:Y:S01]  /*2560*/  IMAD R40, R3.reuse, R40, R43 ;  /* 0x0000002803287224 */ /* 0x040fe200078e022b */
[----:B------:R-:W-:Y:S01]  /*2570*/  ISETP.GT.U32.AND P0, PT, R3, R36, PT ;  /* 0x000000240300720c */ /* 0x000fe20003f04070 */
[----:B------:R-:W-:Y:S02]  /*2580*/  @!P5 IMAD.IADD R37, R37, 0x1, -R3 ;  /* 0x000000012525d824 */ /* 0x000fe400078e0a03 */
[----:B------:R-:W-:Y:S01]  /*2590*/  IMAD.MOV R42, RZ, RZ, -R39 ;  /* 0x000000ffff2a7224 */ /* 0x000fe200078e0a27 */
[----:B------:R-:W-:Y:S01]  /*25a0*/  ISETP.GT.U32.AND P5, PT, R3, R40, PT ;  /* 0x000000280300720c */ /* 0x000fe20003fa4070 */
[----:B------:R-:W-:-:S02]  /*25b0*/  IMAD.MOV.U32 R43, RZ, RZ, R44 ;  /* 0x000000ffff2b7224 */ /* 0x000fc400078e002c */
[----:B------:R-:W-:Y:S02]  /*25c0*/  IMAD R39, R3, R42, R41 ;  /* 0x0000002a03277224 */ /* 0x000fe400078e0229 */
[----:B------:R-:W-:-:S04]  /*25d0*/  IMAD.HI.U32 R41, R6, R43, RZ ;  /* 0x0000002b06297227 */ /* 0x000fc800078e00ff */
[--C-:B------:R-:W-:Y:S01]  /*25e0*/  @!P4 IMAD.IADD R38, R38, 0x1, -R3.reuse ;  /* 0x000000012626c824 */ /* 0x100fe200078e0a03 */
[----:B------:R-:W-:Y:S01]  /*25f0*/  ISETP.GE.AND P4, PT, R46, RZ, PT ;  /* 0x000000ff2e00720c */ /* 0x000fe20003f86270 */
[----:B------:R-:W-:Y:S01]  /*2600*/  @!P0 IMAD.IADD R36, R36, 0x1, -R3 ;  /* 0x0000000124248824 */ /* 0x000fe200078e0a03 */
[----:B------:R-:W-:Y:S01]  /*2610*/  IABS R46, R51 ;  /* 0x00000033002e7213 */ /* 0x000fe20000000000 */
[----:B------:R-:W-:Y:S01]  /*2620*/  @!P1 IMAD.MOV R35, RZ, RZ, -R35 ;  /* 0x000000ffff239224 */ /* 0x000fe200078e0a23 */
[C---:B------:R-:W-:Y:S01]  /*2630*/  ISETP.GT.U32.AND P1, PT, R3.reuse, R38, PT ;  /* 0x000000260300720c */ /* 0x040fe20003f24070 */
[----:B------:R-:W-:Y:S01]  /*2640*/  @!P5 IMAD.IADD R40, R40, 0x1, -R3 ;  /* 0x000000012828d824 */ /* 0x000fe200078e0a03 */
[C---:B------:R-:W-:Y:S01]  /*2650*/  ISETP.GT.U32.AND P0, PT, R3.reuse, R39, PT ;  /* 0x000000270300720c */ /* 0x040fe20003f04070 */
[----:B------:R-:W-:Y:S02]  /*2660*/  IMAD.MOV R44, RZ, RZ, -R41 ;  /* 0x000000ffff2c7224 */ /* 0x000fe400078e0a29 */
[----:B------:R-:W-:Y:S01]  /*2670*/  @!P2 IMAD.MOV R36, RZ, RZ, -R36 ;  /* 0x000000ffff24a224 */ /* 0x000fe200078e0a24 */
[C---:B------:R-:W-:Y:S01]  /*2680*/  ISETP.GT.U32.AND P2, PT, R3.reuse, R40, PT ;  /* 0x000000280300720c */ /* 0x040fe20003f44070 */
[----:B------:R-:W-:-:S02]  /*2690*/  IMAD R41, R3, R44, R43 ;  /* 0x0000002c03297224 */ /* 0x000fc400078e022b */
[----:B------:R-:W-:-:S04]  /*26a0*/  IMAD.HI.U32 R42, R6, R45, RZ ;  /* 0x0000002d062a7227 */ /* 0x000fc800078e00ff */
[----:B------:R-:W-:-:S04]  /*26b0*/  IMAD.HI.U32 R43, R6, R46, RZ ;  /* 0x0000002e062b7227 */ /* 0x000fc800078e00ff */
[----:B------:R-:W-:Y:S02]  /*26c0*/  IMAD.MOV R42, RZ, RZ, -R42 ;  /* 0x000000ffff2a7224 */ /* 0x000fe400078e0a2a */
[----:B------:R-:W-:Y:S02]  /*26d0*/  IMAD.MOV R43, RZ, RZ, -R43 ;  /* 0x000000ffff2b7224 */ /* 0x000fe400078e0a2b */
[C---:B------:R-:W-:Y:S02]  /*26e0*/  IMAD R42, R3.reuse, R42, R45 ;  /* 0x0000002a032a7224 */ /* 0x040fe400078e022d */
[--C-:B------:R-:W-:Y:S01]  /*26f0*/  @!P1 IMAD.IADD R38, R38, 0x1, -R3.reuse ;  /* 0x0000000126269824 */ /* 0x100fe200078e0a03 */
[C---:B------:R-:W-:Y:S01]  /*2700*/  ISETP.GT.U32.AND P1, PT, R3.reuse, R41, PT ;  /* 0x000000290300720c */ /* 0x040fe20003f24070 */
[C---:B------:R-:W-:Y:S01]  /*2710*/  IMAD R43, R3.reuse, R43, R46 ;  /* 0x0000002b032b7224 */ /* 0x040fe200078e022e */
[----:B------:R-:W-:Y:S01]  /*2720*/  IABS R46, R52 ;  /* 0x00000034002e7213 */ /* 0x000fe20000000000 */
[----:B------:R-:W-:Y:S01]  /*2730*/  @!P6 IMAD.MOV R38, RZ, RZ, -R38 ;  /* 0x000000ffff26e224 */ /* 0x000fe200078e0a26 */
[C---:B------:R-:W-:Y:S01]  /*2740*/  ISETP.GT.U32.AND P6, PT, R3.reuse, R42, PT ;  /* 0x0000002a0300720c */ /* 0x040fe20003fc4070 */
[--C-:B------:R-:W-:Y:S01]  /*2750*/  @!P2 IMAD.IADD R40, R40, 0x1, -R3.reuse ;  /* 0x000000012828a824 */ /* 0x100fe200078e0a03 */
[----:B------:R-:W-:Y:S01]  /*2760*/  ISETP.GT.U32.AND P2, PT, R3, R43, PT ;  /* 0x0000002b0300720c */ /* 0x000fe20003f44070 */
[----:B------:R-:W-:Y:S01]  /*2770*/  @!P0 IMAD.IADD R39, R39, 0x1, -R3 ;  /* 0x0000000127278824 */ /* 0x000fe200078e0a03 */
[----:B------:R-:W-:Y:S01]  /*2780*/  ISETP.GE.AND P0, PT, R48, RZ, PT ;  /* 0x000000ff3000720c */ /* 0x000fe20003f06270 */
[----:B------:R-:W-:Y:S01]  /*2790*/  IMAD.HI.U32 R44, R6, R46, RZ ;  /* 0x0000002e062c7227 */ /* 0x000fe200078e00ff */
[----:B------:R-:W-:-:S02]  /*27a0*/  IABS R48, R53 ;  /* 0x0000003500307213 */ /* 0x000fc40000000000 */
[----:B------:R-:W-:Y:S01]  /*27b0*/  ISETP.GT.U32.AND P5, PT, R3, R39, PT ;  /* 0x000000270300720c */ /* 0x000fe20003fa4070 */
[--C-:B------:R-:W-:Y:S01]  /*27c0*/  @!P1 IMAD.IADD R41, R41, 0x1, -R3.reuse ;  /* 0x0000000129299824 */ /* 0x100fe200078e0a03 */
[----:B------:R-:W-:Y:S01]  /*27d0*/  ISETP.GE.AND P1, PT, R51, RZ, PT ;  /* 0x000000ff3300720c */ /* 0x000fe20003f26270 */
[----:B------:R-:W-:Y:S01]  /*27e0*/  IMAD.MOV R44, RZ, RZ, -R44 ;  /* 0x000000ffff2c7224 */ /* 0x000fe200078e0a2c */
[----:B------:R-:W-:Y:S01]  /*27f0*/  IABS R51, R56 ;  /* 0x0000003800337213 */ /* 0x000fe20000000000 */
[--C-:B------:R-:W-:Y:S01]  /*2800*/  @!P6 IMAD.IADD R42, R42, 0x1, -R3.reuse ;  /* 0x000000012a2ae824 */ /* 0x100fe200078e0a03 */
[----:B------:R-:W-:Y:S01]  /*2810*/  ISETP.GT.U32.AND P6, PT, R3, R41, PT ;  /* 0x000000290300720c */ /* 0x000fe20003fc4070 */
[----:B------:R-:W-:Y:S02]  /*2820*/  @!P2 IMAD.IADD R43, R43, 0x1, -R3 ;  /* 0x000000012b2ba824 */ /* 0x000fe400078e0a03 */
[----:B------:R-:W-:-:S03]  /*2830*/  IMAD.HI.U32 R45, R6, R48, RZ ;  /* 0x00000030062d7227 */ /* 0x000fc600078e00ff */
[C---:B------:R-:W-:Y:S01]  /*2840*/  ISETP.GT.U32.AND P2, PT, R3.reuse, R43, PT ;  /* 0x0000002b0300720c */ /* 0x040fe20003f44070 */
[----:B------:R-:W-:Y:S02]  /*2850*/  IMAD R44, R3, R44, R46 ;  /* 0x0000002c032c7224 */ /* 0x000fe400078e022e */
[----:B------:R-:W-:Y:S02]  /*2860*/  IMAD.MOV R45, RZ, RZ, -R45 ;  /* 0x000000ffff2d7224 */ /* 0x000fe400078e0a2d */
[--C-:B------:R-:W-:Y:S01]  /*2870*/  @!P5 IMAD.IADD R39, R39, 0x1, -R3.reuse ;  /* 0x000000012727d824 */ /* 0x100fe200078e0a03 */
[----:B------:R-:W-:Y:S01]  /*2880*/  ISETP.GE.AND P5, PT, R50, RZ, PT ;  /* 0x000000ff3200720c */ /* 0x000fe20003fa6270 */
[----:B------:R-:W-:Y:S01]  /*2890*/  @!P6 IMAD.IADD R41, R41, 0x1, -R3 ;  /* 0x000000012929e824 */ /* 0x000fe200078e0a03 */
[C---:B------:R-:W-:Y:S01]  /*28a0*/  ISETP.GT.U32.AND P6, PT, R3.reuse, R44, PT ;  /* 0x0000002c0300720c */ /* 0x040fe20003fc4070 */
[----:B------:R-:W-:Y:S01]  /*28b0*/  IMAD R45, R3, R45, R48 ;  /* 0x0000002d032d7224 */ /* 0x000fe200078e0230 */
[----:B------:R-:W-:Y:S01]  /*28c0*/  IABS R50, R55 ;  /* 0x0000003700327213 */ /* 0x000fe20000000000 */
[----:B------:R-:W-:Y:S01]  /*28d0*/  @!P3 IMAD.MOV R37, RZ, RZ, -R37 ;  /* 0x000000ffff25b224 */ /* 0x000fe200078e0a25 */
[----:B------:R-:W-:Y:S01]  /*28e0*/  ISETP.GE.AND P3, PT, R49, RZ, PT ;  /* 0x000000ff3100720c */ /* 0x000fe20003f66270 */
[----:B------:R-:W-:Y:S01]  /*28f0*/  @!P2 IMAD.IADD R43, R43, 0x1, -R3 ;  /* 0x000000012b2ba824 */ /* 0x000fe200078e0a03 */
[C---:B------:R-:W-:Y:S01]  /*2900*/  ISETP.GT.U32.AND P2, PT, R3.reuse, R45, PT ;  /* 0x0000002d0300720c */ /* 0x040fe20003f44070 */
[----:B------:R-:W-:Y:S01]  /*2910*/  @!P4 IMAD.MOV R39, RZ, RZ, -R39 ;  /* 0x000000ffff27c224 */ /* 0x000fe200078e0a27 */
[----:B------:R-:W-:Y:S01]  /*2920*/  ISETP.GT.U32.AND P4, PT, R3, R42, PT ;  /* 0x0000002a0300720c */ /* 0x000fe20003f84070 */
[----:B------:R-:W-:Y:S01]  /*2930*/  IMAD.HI.U32 R48, R6, R50, RZ ;  /* 0x0000003206307227 */ /* 0x000fe200078e00ff */
[----:B------:R-:W-:-:S03]  /*2940*/  IABS R49, R54 ;  /* 0x0000003600317213 */ /* 0x000fc60000000000 */
[----:B------:R-:W-:Y:S01]  /*2950*/  @!P6 IMAD.IADD R44, R44, 0x1, -R3 ;  /* 0x000000012c2ce824 */ /* 0x000fe200078e0a03 */
[----:B------:R-:W-:Y:S01]  /*2960*/  ISETP.GE.AND P6, PT, R53, RZ, PT ;  /* 0x000000ff3500720c */ /* 0x000fe20003fc6270 */
[----:B------:R-:W-:Y:S01]  /*2970*/  IMAD.HI.U32 R46, R6, R49, RZ ;  /* 0x00000031062e7227 */ /* 0x000fe200078e00ff */
[----:B------:R-:W-:-:S03]  /*2980*/  IABS R53, R57 ;  /* 0x0000003900357213 */ /* 0x000fc60000000000 */
[----:B------:R-:W-:Y:S02]  /*2990*/  IMAD.MOV R48, RZ, RZ, -R48 ;  /* 0x000000ffff307224 */ /* 0x000fe400078e0a30 */
[--C-:B------:R-:W-:Y:S02]  /*29a0*/  @!P2 IMAD.IADD R45, R45, 0x1, -R3.reuse ;  /* 0x000000012d2da824 */ /* 0x100fe400078e0a03 */
[----:B------:R-:W-:Y:S01]  /*29b0*/  @!P0 IMAD.MOV R40, RZ, RZ, -R40 ;  /* 0x000000ffff288224 */ /* 0x000fe200078e0a28 */
[C---:B------:R-:W-:Y:S01]  /*29c0*/  ISETP.GT.U32.AND P0, PT, R3.reuse, R44, PT ;  /* 0x0000002c0300720c */ /* 0x040fe20003f04070 */
[----:B------:R-:W-:Y:S02]  /*29d0*/  IMAD.MOV R46, RZ, RZ, -R46 ;  /* 0x000000ffff2e7224 */ /* 0x000fe400078e0a2e */
[----:B------:R-:W-:Y:S01]  /*29e0*/  @!P4 IMAD.IADD R42, R42, 0x1, -R3 ;  /* 0x000000012a2ac824 */ /* 0x000fe200078e0a03 */
[----:B------:R-:W-:Y:S01]  /*29f0*/  ISETP.GE.AND P4, PT, R52, RZ, PT ;  /* 0x000000ff3400720c */ /* 0x000fe20003f86270 */
[----:B------:R-:W-:-:S02]  /*2a00*/  IMAD R48, R3, R48, R50 ;  /* 0x0000003003307224 */ /* 0x000fc400078e0232 */
[----:B------:R-:W-:Y:S01]  /*2a10*/  @!P3 IMAD.MOV R41, RZ, RZ, -R41 ;  /* 0x000000ffff29b224 */ /* 0x000fe200078e0a29 */
[C---:B------:R-:W-:Y:S01]  /*2a20*/  ISETP.GT.U32.AND P3, PT, R3.reuse, R45, PT ;  /* 0x0000002d0300720c */ /* 0x040fe20003f64070 */
[----:B------:R-:W-:Y:S02]  /*2a30*/  IMAD R46, R3, R46, R49 ;  /* 0x0000002e032e7224 */ /* 0x000fe400078e0231 */
[----:B------:R-:W-:-:S03]  /*2a40*/  IMAD.HI.U32 R49, R6, R51, RZ ;  /* 0x0000003306317227 */ /* 0x000fc600078e00ff */
[C---:B------:R-:W-:Y:S01]  /*2a50*/  ISETP.GT.U32.AND P2, PT, R3.reuse, R46, PT ;  /* 0x0000002e0300720c */ /* 0x040fe20003f44070 */
[----:B------:R-:W-:Y:S01]  /*2a60*/  @!P5 IMAD.MOV R42, RZ, RZ, -R42 ;  /* 0x000000ffff2ad224 */ /* 0x000fe200078e0a2a */
[----:B------:R-:W-:Y:S01]  /*2a70*/  ISETP.GT.U32.AND P5, PT, R3, R48, PT ;  /* 0x000000300300720c */ /* 0x000fe20003fa4070 */
[----:B------:R-:W-:-:S04]  /*2a80*/  IMAD.HI.U32 R50, R6, R53, RZ ;  /* 0x0000003506327227 */ /* 0x000fc800078e00ff */
[----:B------:R-:W-:Y:S02]  /*2a90*/  IMAD.MOV R52, RZ, RZ, -R49 ;  /* 0x000000ffff347224 */ /* 0x000fe400078e0a31 */
[----:B------:R-:W-:Y:S01]  /*2aa0*/  @!P1 IMAD.MOV R43, RZ, RZ, -R43 ;  /* 0x000000ffff2b9224 */ /* 0x000fe200078e0a2b */
[----:B------:R-:W-:Y:S01]  /*2ab0*/  ISETP.GE.AND P1, PT, R54, RZ, PT ;  /* 0x000000ff3600720c */ /* 0x000fe20003f26270 */
[----:B------:R-:W-:Y:S02]  /*2ac0*/  IMAD.MOV R54, RZ, RZ, -R50 ;  /* 0x000000ffff367224 */ /* 0x000fe400078e0a32 */
[----:B------:R-:W-:Y:S01]  /*2ad0*/  @!P0 IMAD.IADD R44, R44, 0x1, -R3 ;  /* 0x000000012c2c8824 */ /* 0x000fe200078e0a03 */
[----:B------:R-:W-:Y:S01]  /*2ae0*/  ISETP.GE.AND P0, PT, R55, RZ, PT ;  /* 0x000000ff3700720c */ /* 0x000fe20003f06270 */
[----:B------:R-:W-:Y:S01]  /*2af0*/  IMAD R50, R3, R52, R51 ;  /* 0x0000003403327224 */ /* 0x000fe200078e0233 */
[----:B------:R-:W-:Y:S01]  /*2b00*/  LOP3.LUT R51, R5, 0x2a, RZ, 0xfc, !PT ;  /* 0x0000002a05337812 */ /* 0x000fe200078efcff */
[----:B------:R-:W-:Y:S01]  /*2b10*/  @!P3 IMAD.IADD R45, R45, 0x1, -R3 ;  /* 0x000000012d2db824 */ /* 0x000fe200078e0a03 */
[----:B------:R-:W-:Y:S01]  /*2b20*/  ISETP.GE.AND P3, PT, R56, RZ, PT ;  /* 0x000000ff3800720c */ /* 0x000fe20003f66270 */
[----:B------:R-:W-:Y:S01]  /*2b30*/  IMAD R52, R3, R54, R53 ;  /* 0x0000003603347224 */ /* 0x000fe200078e0235 */
[----:B------:R-:W-:Y:S01]  /*2b40*/  LOP3.LUT R53, R5, 0x28, RZ, 0xfc, !PT ;  /* 0x0000002805357812 */ /* 0x000fe200078efcff */
[----:B------:R-:W-:Y:S01]  /*2b50*/  @!P4 IMAD.MOV R44, RZ, RZ, -R44 ;  /* 0x000000ffff2cc224 */ /* 0x000fe200078e0a2c */
[C---:B------:R-:W-:Y:S01]  /*2b60*/  ISETP.GT.U32.AND P4, PT, R3.reuse, R50, PT ;  /* 0x000000320300720c */ /* 0x040fe20003f84070 */
[----:B------:R-:W-:Y:S01]  /*2b70*/  @!P5 IMAD.IADD R48, R48, 0x1, -R3 ;  /* 0x000000013030d824 */ /* 0x000fe200078e0a03 */
[----:B------:R-:W-:Y:S01]  /*2b80*/  IABS R54, R51 ;  /* 0x0000003300367213 */ /* 0x000fe20000000000 */
[----:B------:R-:W-:Y:S01]  /*2b90*/  @!P6 IMAD.MOV R45, RZ, RZ, -R45 ;  /* 0x000000ffff2de224 */ /* 0x000fe200078e0a2d */
[C---:B------:R-:W-:Y:S01]  /*2ba0*/  ISETP.GT.U32.AND P6, PT, R3.reuse, R52, PT ;  /* 0x000000340300720c */ /* 0x040fe20003fc4070 */
[----:B------:R-:W-:Y:S01]  /*2bb0*/  @!P2 IMAD.IADD R46, R46, 0x1, -R3 ;  /* 0x000000012e2ea824 */ /* 0x000fe200078e0a03 */
[----:B------:R-:W-:Y:S01]  /*2bc0*/  ISETP.GT.U32.AND P5, PT, R3, R48, PT ;  /* 0x000000300300720c */ /* 0x000fe20003fa4070 */
[----:B------:R-:W-:Y:S01]  /*2bd0*/  IMAD.HI.U32 R49, R6, R54, RZ ;  /* 0x0000003606317227 */ /* 0x000fe200078e00ff */
[----:B------:R-:W-:-:S02]  /*2be0*/  IABS R56, R53 ;  /* 0x0000003500387213 */ /* 0x000fc40000000000 */
[C---:B------:R-:W-:Y:S01]  /*2bf0*/  ISETP.GT.U32.AND P2, PT, R3.reuse, R46, PT ;  /* 0x0000002e0300720c */ /* 0x040fe20003f44070 */
[----:B------:R-:W-:Y:S01]  /*2c00*/  IMAD.MOV R49, RZ, RZ, -R49 ;  /* 0x000000ffff317224 */ /* 0x000fe200078e0a31 */
[----:B------:R-:W-:Y:S01]  /*2c10*/  IABS R55, R59 ;  /* 0x0000003b00377213 */ /* 0x000fe20000000000 */
[--C-:B------:R-:W-:Y:S02]  /*2c20*/  @!P4 IMAD.IADD R50, R50, 0x1, -R3.reuse ;  /* 0x000000013232c824 */ /* 0x100fe400078e0a03 */
[C---:B------:R-:W-:Y:S02]  /*2c30*/  IMAD R54, R3.reuse, R49, R54 ;  /* 0x0000003103367224 */ /* 0x040fe400078e0236 */
[--C-:B------:R-:W-:Y:S01]  /*2c40*/  @!P6 IMAD.IADD R52, R52, 0x1, -R3.reuse ;  /* 0x000000013434e824 */ /* 0x100fe200078e0a03 */
[----:B------:R-:W-:Y:S01]  /*2c50*/  ISETP.GT.U32.AND P4, PT, R3, R50, PT ;  /* 0x000000320300720c */ /* 0x000fe20003f84070 */
[----:B------:R-:W-:Y:S01]  /*2c60*/  @!P5 IMAD.IADD R48, R48, 0x1, -R3 ;  /* 0x000000013030d824 */ /* 0x000fe200078e0a03 */
[----:B------:R-:W-:Y:S01]  /*2c70*/  ISETP.GE.AND P5, PT, R51, RZ, PT ;  /* 0x000000ff3300720c */ /* 0x000fe20003fa6270 */
[----:B------:R-:W-:Y:S01]  /*2c80*/  IMAD.HI.U32 R51, R6, R56, RZ ;  /* 0x0000003806337227 */ /* 0x000fe200078e00ff */
[----:B------:R-:W-:-:S03]  /*2c90*/  ISETP.GT.U32.AND P6, PT, R3, R52, PT ;  /* 0x000000340300720c */ /* 0x000fc60003fc4070 */
[----:B------:R-:W-:Y:S02]  /*2ca0*/  IMAD.MOV R51, RZ, RZ, -R51 ;  /* 0x000000ffff337224 */ /* 0x000fe400078e0a33 */
[--C-:B------:R-:W-:Y:S01]  /*2cb0*/  @!P2 IMAD.IADD R46, R46, 0x1, -R3.reuse ;  /* 0x000000012e2ea824 */ /* 0x100fe200078e0a03 */
[----:B------:R-:W-:Y:S01]  /*2cc0*/  ISETP.GE.AND P2, PT, R57, RZ, PT ;  /* 0x000000ff3900720c */ /* 0x000fe20003f46270 */
[----:B------:R-:W-:Y:S01]  /*2cd0*/  IMAD R56, R3, R51, R56 ;  /* 0x0000003303387224 */ /* 0x000fe200078e0238 */
[----:B------:R-:W-:Y:S01]  /*2ce0*/  LOP3.LUT R57, R5, 0x26, RZ, 0xfc, !PT ;  /* 0x0000002605397812 */ /* 0x000fe200078efcff */
[--C-:B------:R-:W-:Y:S01]  /*2cf0*/  @!P4 IMAD.IADD R50, R50, 0x1, -R3.reuse ;  /* 0x000000013232c824 */ /* 0x100fe200078e0a03 */
[C---:B------:R-:W-:Y:S01]  /*2d00*/  ISETP.GT.U32.AND P4, PT, R3.reuse, R54, PT ;  /* 0x000000360300720c */ /* 0x040fe20003f84070 */
[----:B------:R-:W-:Y:S01]  /*2d10*/  IMAD.MOV.U32 R51, RZ, RZ, R48 ;  /* 0x000000ffff337224 */ /* 0x000fe200078e0030 */
[----:B------:R-:W-:Y:S01]  /*2d20*/  IABS R58, R57 ;  /* 0x00000039003a7213 */ /* 0x000fe20000000000 */
[----:B------:R-:W-:Y:S01]  /*2d30*/  @!P6 IMAD.IADD R52, R52, 0x1, -R3 ;  /* 0x000000013434e824 */ /* 0x000fe200078e0a03 */
[----:B------:R-:W-:Y:S01]  /*2d40*/  ISETP.GT.U32.AND P6, PT, R3, R56, PT ;  /* 0x000000380300720c */ /* 0x000fe20003fc4070 */
[----:B------:R-:W-:Y:S01]  /*2d50*/  @!P1 IMAD.MOV R46, RZ, RZ, -R46 ;  /* 0x000000ffff2e9224 */ /* 0x000fe200078e0a2e */
[----:B------:R-:W-:Y:S01]  /*2d60*/  ISETP.GE.AND P1, PT, R53, RZ, PT ;  /* 0x000000ff3500720c */ /* 0x000fe20003f26270 */
[----:B------:R-:W-:-:S04]  /*2d70*/  IMAD.HI.U32 R49, R6, R58, RZ ;  /* 0x0000003a06317227 */ /* 0x000fc800078e00ff */
[----:B------:R-:W-:Y:S02]  /*2d80*/  IMAD.MOV R49, RZ, RZ, -R49 ;  /* 0x000000ffff317224 */ /* 0x000fe400078e0a31 */
[--C-:B------:R-:W-:Y:S02]  /*2d90*/  @!P4 IMAD.IADD R54, R54, 0x1, -R3.reuse ;  /* 0x000000013636c824 */ /* 0x100fe400078e0a03 */
[C---:B------:R-:W-:Y:S02]  /*2da0*/  IMAD R58, R3.reuse, R49, R58 ;  /* 0x00000031033a7224 */ /* 0x040fe400078e023a */
[----:B------:R-:W-:Y:S01]  /*2db0*/  @!P6 IMAD.IADD R56, R56, 0x1, -R3 ;  /* 0x000000013838e824 */ /* 0x000fe200078e0a03 */
[C---:B------:R-:W-:Y:S01]  /*2dc0*/  ISETP.GT.U32.AND P6, PT, R3.reuse, R54, PT ;  /* 0x000000360300720c */ /* 0x040fe20003fc4070 */
[----:B------:R-:W-:Y:S01]  /*2dd0*/  IMAD.HI.U32 R49, R6, R55, RZ ;  /* 0x0000003706317227 */ /* 0x000fe200078e00ff */
[----:B------:R-:W-:-:S03]  /*2de0*/  ISETP.GT.U32.AND P4, PT, R3, R58, PT ;  /* 0x0000003a0300720c */ /* 0x000fc60003f84070 */
[----:B------:R-:W-:Y:S02]  /*2df0*/  IMAD.MOV R48, RZ, RZ, -R49 ;  /* 0x000000ffff307224 */ /* 0x000fe400078e0a31 */
[----:B------:R-:W-:-:S04]  /*2e00*/  IMAD.HI.U32 R53, R6, R60, RZ ;  /* 0x0000003c06357227 */ /* 0x000fc800078e00ff */
[C---:B------:R-:W-:Y:S02]  /*2e10*/  IMAD R48, R3.reuse, R48, R55 ;  /* 0x0000003003307224 */ /* 0x040fe400078e0237 */
[----:B------:R-:W-:Y:S02]  /*2e20*/  @!P6 IMAD.IADD R54, R54, 0x1, -R3 ;  /* 0x000000013636e824 */ /* 0x000fe400078e0a03 */
[----:B------:R-:W-:Y:S01]  /*2e30*/  IMAD.HI.U32 R49, R6, R62, RZ ;  /* 0x0000003e06317227 */ /* 0x000fe200078e00ff */
[----:B------:R-:W-:-:S03]  /*2e40*/  ISETP.GT.U32.AND P6, PT, R3, R48, PT ;  /* 0x000000300300720c */ /* 0x000fc60003fc4070 */
[----:B------:R-:W-:Y:S02]  /*2e50*/  IMAD.MOV R53, RZ, RZ, -R53 ;  /* 0x000000ffff357224 */ /* 0x000fe400078e0a35 */
[----:B------:R-:W-:Y:S02]  /*2e60*/  IMAD.MOV R49, RZ, RZ, -R49 ;  /* 0x000000ffff317224 */ /* 0x000fe400078e0a31 */
[C---:B------:R-:W-:Y:S02]  /*2e70*/  IMAD R60, R3.reuse, R53, R60 ;  /* 0x00000035033c7224 */ /* 0x040fe400078e023c */
[C---:B------:R-:W-:Y:S02]  /*2e80*/  IMAD R62, R3.reuse, R49, R62 ;  /* 0x00000031033e7224 */ /* 0x040fe400078e023e */
[----:B------:R-:W-:Y:S01]  /*2e90*/  @!P5 IMAD.MOV R54, RZ, RZ, -R54 ;  /* 0x000000ffff36d224 */ /* 0x000fe200078e0a36 */
[C---:B------:R-:W-:Y:S01]  /*2ea0*/  ISETP.GT.U32.AND P5, PT, R3.reuse, R60, PT ;  /* 0x0000003c0300720c */ /* 0x040fe20003fa4070 */
[----:B------:R-:W-:Y:S01]  /*2eb0*/  @!P6 IMAD.IADD R48, R48, 0x1, -R3 ;  /* 0x000000013030e824 */ /* 0x000fe200078e0a03 */
[----:B------:R-:W-:Y:S01]  /*2ec0*/  ISETP.GT.U32.AND P6, PT, R3, R62, PT ;  /* 0x0000003e0300720c */ /* 0x000fe20003fc4070 */
[----:B------:R-:W-:Y:S01]  /*2ed0*/  @!P0 IMAD.MOV R51, RZ, RZ, -R51 ;  /* 0x000000ffff338224 */ /* 0x000fe200078e0a33 */
[----:B------:R-:W-:Y:S01]  /*2ee0*/  ISETP.GE.AND P0, PT, R57, RZ, PT ;  /* 0x000000ff3900720c */ /* 0x000fe20003f06270 */
[----:B------:R-:W-:Y:S01]  /*2ef0*/  @!P4 IMAD.IADD R58, R58, 0x1, -R3 ;  /* 0x000000013a3ac824 */ /* 0x000fe200078e0a03 */
[----:B------:R-:W-:Y:S01]  /*2f00*/  LOP3.LUT R57, R5, 0x1c, RZ, 0xfc, !PT ;  /* 0x0000001c05397812 */ /* 0x000fe200078efcff */
[----:B------:R-:W-:Y:S01]  /*2f10*/  IMAD.HI.U32 R53, R6, R64, RZ ;  /* 0x0000004006357227 */ /* 0x000fe200078e00ff */
[----:B------:R-:W-:-:S02]  /*2f20*/  ISETP.GT.U32.AND P4, PT, R3, R56, PT ;  /* 0x000000380300720c */ /* 0x000fc40003f84070 */
[----:B------:R-:W-:Y:S01]  /*2f30*/  IABS R66, R57 ;  /* 0x0000003900427213 */ /* 0x000fe20000000000 */
[----:B------:R-:W-:Y:S02]  /*2f40*/  IMAD.MOV R53, RZ, RZ, -R53 ;  /* 0x000000ffff357224 */ /* 0x000fe400078e0a35 */
[--C-:B------:R-:W-:Y:S01]  /*2f50*/  @!P5 IMAD.IADD R60, R60, 0x1, -R3.reuse ;  /* 0x000000013c3cd824 */ /* 0x100fe200078e0a03 */
[----:B------:R-:W-:Y:S01]  /*2f60*/  ISETP.GT.U32.AND P5, PT, R3, R48, PT ;  /* 0x000000300300720c */ /* 0x000fe20003fa4070 */
[----:B------:R-:W-:Y:S02]  /*2f70*/  @!P6 IMAD.IADD R62, R62, 0x1, -R3 ;  /* 0x000000013e3ee824 */ /* 0x000fe400078e0a03 */
[----:B------:R-:W-:-:S03]  /*2f80*/  IMAD.HI.U32 R49, R6, R66, RZ ;  /* 0x0000004206317227 */ /* 0x000fc600078e00ff */
[C---:B------:R-:W-:Y:S01]  /*2f90*/  ISETP.GT.U32.AND P6, PT, R3.reuse, R62, PT ;  /* 0x0000003e0300720c */ /* 0x040fe20003fc4070 */
[----:B------:R-:W-:Y:S01]  /*2fa0*/  @!P3 IMAD.MOV R50, RZ, RZ, -R50 ;  /* 0x000000ffff32b224 */ /* 0x000fe200078e0a32 */
[----:B------:R-:W-:Y:S01]  /*2fb0*/  ISETP.GT.U32.AND P3, PT, R3, R58, PT ;  /* 0x0000003a0300720c */ /* 0x000fe20003f64070 */
[----:B------:R-:W-:Y:S01]  /*2fc0*/  @!P2 IMAD.MOV R52, RZ, RZ, -R52 ;  /* 0x000000ffff34a224 */ /* 0x000fe200078e0a34 */
[----:B------:R-:W-:Y:S01]  /*2fd0*/  ISETP.GE.AND P2, PT, R59, RZ, PT ;  /* 0x000000ff3b00720c */ /* 0x000fe20003f46270 */
[----:B------:R-:W-:Y:S01]  /*2fe0*/  IMAD R64, R3, R53, R64 ;  /* 0x0000003503407224 */ /* 0x000fe200078e0240 */
[----:B------:R-:W-:Y:S01]  /*2ff0*/  LOP3.LUT R59, R5, 0x1a, RZ, 0xfc, !PT ;  /* 0x0000001a053b7812 */ /* 0x000fe200078efcff */
[----:B------:R-:W-:Y:S02]  /*3000*/  IMAD.MOV R49, RZ, RZ, -R49 ;  /* 0x000000ffff317224 */ /* 0x000fe400078e0a31 */
[--C-:B------:R-:W-:Y:S01]  /*3010*/  @!P4 IMAD.IADD R56, R56, 0x1, -R3.reuse ;  /* 0x000000013838c824 */ /* 0x100fe200078e0a03 */
[----:B------:R-:W-:Y:S01]  /*3020*/  ISETP.GE.AND P4, PT, R61, RZ, PT ;  /* 0x000000ff3d00720c */ /* 0x000fe20003f86270 */
[--C-:B------:R-:W-:Y:S01]  /*3030*/  @!P5 IMAD.IADD R48, R48, 0x1, -R3.reuse ;  /* 0x000000013030d824 */ /* 0x100fe200078e0a03 */
[C---:B------:R-:W-:Y:S01]  /*3040*/  ISETP.GT.U32.AND P5, PT, R3.reuse, R64, PT ;  /* 0x000000400300720c */ /* 0x040fe20003fa4070 */
[----:B------:R-:W-:Y:S01]  /*3050*/  IMAD R66, R3, R49, R66 ;  /* 0x0000003103427224 */ /* 0x000fe200078e0242 */
[----:B------:R-:W-:Y:S01]  /*3060*/  LOP3.LUT R61, R5, 0x18, RZ, 0xfc, !PT ;  /* 0x00000018053d7812 */ /* 0x000fe200078efcff */
[----:B------:R-:W-:Y:S01]  /*3070*/  @!P1 IMAD.MOV R56, RZ, RZ, -R56 ;  /* 0x000000ffff389224 */ /* 0x000fe200078e0a38 */
[----:B------:R-:W-:Y:S01]  /*3080*/  IABS R68, R59 ;  /* 0x0000003b00447213 */ /* 0x000fe20000000000 */
[--C-:B------:R-:W-:Y:S01]  /*3090*/  @!P6 IMAD.IADD R62, R62, 0x1, -R3.reuse ;  /* 0x000000013e3ee824 */ /* 0x100fe200078e0a03 */
[C---:B------:R-:W-:Y:S01]  /*30a0*/  ISETP.GT.U32.AND P1, PT, R3.reuse, R60, PT ;  /* 0x0000003c0300720c */ /* 0x040fe20003f24070 */
[----:B------:R-:W-:Y:S01]  /*30b0*/  @!P3 IMAD.IADD R58, R58, 0x1, -R3 ;  /* 0x000000013a3ab824 */ /* 0x000fe200078e0a03 */
[----:B------:R-:W-:Y:S01]  /*30c0*/  IABS R70, R61 ;  /* 0x0000003d00467213 */ /* 0x000fe20000000000 */
[----:B------:R-:W-:Y:S01]  /*30d0*/  IMAD.HI.U32 R49, R6, R68, RZ ;  /* 0x0000004406317227 */ /* 0x000fe200078e00ff */
[----:B------:R-:W-:-:S02]  /*30e0*/  ISETP.GT.U32.AND P6, PT, R3, R66, PT ;  /* 0x000000420300720c */ /* 0x000fc40003fc4070 */
[----:B------:R-:W-:Y:S01]  /*30f0*/  ISETP.GE.AND P3, PT, R63, RZ, PT ;  /* 0x000000ff3f00720c */ /* 0x000fe20003f66270 */
[----:B------:R-:W-:Y:S01]  /*3100*/  IMAD.HI.U32 R53, R6, R70, RZ ;  /* 0x0000004606357227 */ /* 0x000fe200078e00ff */
[----:B------:R-:W-:-:S03]  /*3110*/  LOP3.LUT R63, R5, 0x16, RZ, 0xfc, !PT ;  /* 0x00000016053f7812 */ /* 0x000fc600078efcff */
[----:B------:R-:W-:Y:S01]  /*3120*/  IMAD.MOV R49, RZ, RZ, -R49 ;  /* 0x000000ffff317224 */ /* 0x000fe200078e0a31 */
[----:B------:R-:W-:Y:S01]  /*3130*/  IABS R72, R63 ;  /* 0x0000003f00487213 */ /* 0x000fe20000000000 */
[----:B------:R-:W-:Y:S01]  /*3140*/  @!P5 IMAD.IADD R64, R64, 0x1, -R3 ;  /* 0x000000014040d824 */ /* 0x000fe200078e0a03 */
[----:B------:R-:W-:Y:S01]  /*3150*/  ISETP.GE.AND P5, PT, R57, RZ, PT ;  /* 0x000000ff3900720c */ /* 0x000fe20003fa6270 */
[----:B------:R-:W-:Y:S01]  /*3160*/  IMAD.MOV R53, RZ, RZ, -R53 ;  /* 0x000000ffff357224 */ /* 0x000fe200078e0a35 */
[----:B------:R-:W-:Y:S01]  /*3170*/  LOP3.LUT R57, R5, 0x14, RZ, 0xfc, !PT ;  /* 0x0000001405397812 */ /* 0x000fe200078efcff */
[C---:B------:R-:W-:Y:S02]  /*3180*/  IMAD R68, R3.reuse, R49, R68 ;  /* 0x0000003103447224 */ /* 0x040fe400078e0244 */
[----:B------:R-:W-:Y:S01]  /*3190*/  @!P0 IMAD.MOV R58, RZ, RZ, -R58 ;  /* 0x000000ffff3a8224 */ /* 0x000fe200078e0a3a */
[----:B------:R-:W-:Y:S01]  /*31a0*/  ISETP.GT.U32.AND P0, PT, R3, R64, PT ;  /* 0x000000400300720c */ /* 0x000fe20003f04070 */
[--C-:B------:R-:W-:Y:S01]  /*31b0*/  @!P1 IMAD.IADD R60, R60, 0x1, -R3.reuse ;  /* 0x000000013c3c9824 */ /* 0x100fe200078e0a03 */
[----:B------:R-:W-:Y:S01]  /*31c0*/  ISETP.GE.AND P1, PT, R65, RZ, PT ;  /* 0x000000ff4100720c */ /* 0x000fe20003f26270 */
[----:B------:R-:W-:Y:S01]  /*31d0*/  IMAD R70, R3, R53, R70 ;  /* 0x0000003503467224 */ /* 0x000fe200078e0246 */
[----:B------:R-:W-:Y:S01]  /*31e0*/  LOP3.LUT R65, R5, 0x12, RZ, 0xfc, !PT ;  /* 0x0000001205417812 */ /* 0x000fe200078efcff */
[----:B------:R-:W-:Y:S01]  /*31f0*/  @!P6 IMAD.IADD R66, R66, 0x1, -R3 ;  /* 0x000000014242e824 */ /* 0x000fe200078e0a03 */
[----:B------:R-:W-:Y:S01]  /*3200*/  ISETP.GT.U32.AND P6, PT, R3, R68, PT ;  /* 0x000000440300720c */ /* 0x000fe20003fc4070 */
[----:B------:R-:W-:Y:S01]  /*3210*/  IMAD.HI.U32 R55, R6, R72, RZ ;  /* 0x0000004806377227 */ /* 0x000fe200078e00ff */
[----:B------:R-:W-:-:S03]  /*3220*/  IABS R74, R65 ;  /* 0x00000041004a7213 */ /* 0x000fc60000000000 */
[----:B------:R-:W-:Y:S01]  /*3230*/  @!P4 IMAD.MOV R60, RZ, RZ, -R60 ;  /* 0x000000ffff3cc224 */ /* 0x000fe200078e0a3c */
[C---:B------:R-:W-:Y:S01]  /*3240*/  ISETP.GT.U32.AND P4, PT, R3.reuse, R70, PT ;  /* 0x000000460300720c */ /* 0x040fe20003f84070 */
[----:B------:R-:W-:Y:S02]  /*3250*/  IMAD.MOV R55, RZ, RZ, -R55 ;  /* 0x000000ffff377224 */ /* 0x000fe400078e0a37 */
[--C-:B------:R-:W-:Y:S02]  /*3260*/  @!P0 IMAD.IADD R64, R64, 0x1, -R3.reuse ;  /* 0x0000000140408824 */ /* 0x100fe400078e0a03 */
[----:B------:R-:W-:Y:S01]  /*3270*/  IMAD R72, R3, R55, R72 ;  /* 0x0000003703487224 */ /* 0x000fe200078e0248 */
[----:B------:R-:W-:Y:S01]  /*3280*/  IABS R55, R57 ;  /* 0x0000003900377213 */ /* 0x000fe20000000000 */
[----:B------:R-:W-:Y:S01]  /*3290*/  @!P6 IMAD.IADD R68, R68, 0x1, -R3 ;  /* 0x000000014444e824 */ /* 0x000fe200078e0a03 */
[----:B------:R-:W-:Y:S01]  /*32a0*/  ISETP.GE.AND P6, PT, R63, RZ, PT ;  /* 0x000000ff3f00720c */ /* 0x000fe20003fc6270 */
[----:B------:R-:W-:Y:S01]  /*32b0*/  IMAD.MOV.U32 R53, RZ, RZ, R48 ;  /* 0x000000ffff357224 */ /* 0x000fe200078e0030 */
[----:B------:R-:W-:Y:S01]  /*32c0*/  ISETP.GT.U32.AND P0, PT, R3, R72, PT ;  /* 0x000000480300720c */ /* 0x000fe20003f04070 */
[----:B------:R-:W-:Y:S01]  /*32d0*/  IMAD.HI.U32 R48, R6, R55, RZ ;  /* 0x0000003706307227 */ /* 0x000fe200078e00ff */
[----:B------:R-:W-:-:S03]  /*32e0*/  LOP3.LUT R63, R5, 0x8, RZ, 0xfc, !PT ;  /* 0x00000008053f7812 */ /* 0x000fc600078efcff */
[----:B------:R-:W-:Y:S01]  /*32f0*/  @!P4 IMAD.IADD R70, R70, 0x1, -R3 ;  /* 0x000000014646c824 */ /* 0x000fe200078e0a03 */
[C---:B------:R-:W-:Y:S01]  /*3300*/  ISETP.GT.U32.AND P4, PT, R3.reuse, R68, PT ;  /* 0x000000440300720c */ /* 0x040fe20003f84070 */
[----:B------:R-:W-:Y:S01]  /*3310*/  IMAD.MOV R48, RZ, RZ, -R48 ;  /* 0x000000ffff307224 */ /* 0x000fe200078e0a30 */
[----:B------:R-:W-:Y:S01]  /*3320*/  IABS R84, R63 ;  /* 0x0000003f00547213 */ /* 0x000fe20000000000 */
[----:B------:R-:W-:Y:S01]  /*3330*/  @!P2 IMAD.MOV R53, RZ, RZ, -R53 ;  /* 0x000000ffff35a224 */ /* 0x000fe200078e0a35 */
[C---:B------:R-:W-:Y:S01]  /*3340*/  ISETP.GT.U32.AND P2, PT, R3.reuse, R66, PT ;  /* 0x000000420300720c */ /* 0x040fe20003f44070 */
[----:B------:R-:W-:Y:S01]  /*3350*/  IMAD R48, R3, R48, R55 ;  /* 0x0000003003307224 */ /* 0x000fe200078e0237 */
[----:B------:R-:W-:Y:S01]  /*3360*/  LOP3.LUT R55, R5, 0x10, RZ, 0xfc, !PT ;  /* 0x0000001005377812 */ /* 0x000fe200078efcff */
[----:B------:R-:W-:Y:S01]  /*3370*/  @!P0 IMAD.IADD R72, R72, 0x1, -R3 ;  /* 0x0000000148488824 */ /* 0x000fe200078e0a03 */
[----:B------:R-:W-:Y:S01]  /*3380*/  ISETP.GT.U32.AND P0, PT, R3, R70, PT ;  /* 0x000000460300720c */ /* 0x000fe20003f04070 */
[----:B------:R-:W-:Y:S01]  /*3390*/  IMAD.HI.U32 R49, R6, R74, RZ ;  /* 0x0000004a06317227 */ /* 0x000fe200078e00ff */
[----:B------:R-:W-:-:S03]  /*33a0*/  IABS R76, R55 ;  /* 0x00000037004c7213 */ /* 0x000fc60000000000 */
[----:B------:R-:W-:Y:S01]  /*33b0*/  @!P4 IMAD.IADD R68, R68, 0x1, -R3 ;  /* 0x000000014444c824 */ /* 0x000fe200078e0a03 */
[----:B------:R-:W-:Y:S01]  /*33c0*/  ISETP.GT.U32.AND P4, PT, R3, R48, PT ;  /* 0x000000300300720c */ /* 0x000fe20003f84070 */
[----:B------:R-:W-:Y:S02]  /*33d0*/  IMAD.MOV R49, RZ, RZ, -R49 ;  /* 0x000000ffff317224 */ /* 0x000fe400078e0a31 */
[--C-:B------:R-:W-:Y:S01]  /*33e0*/  @!P2 IMAD.IADD R66, R66, 0x1, -R3.reuse ;  /* 0x000000014242a824 */ /* 0x100fe200078e0a03 */
[----:B------:R-:W-:Y:S01]  /*33f0*/  ISETP.GE.AND P2, PT, R61, RZ, PT ;  /* 0x000000ff3d00720c */ /* 0x000fe20003f46270 */
[----:B------:R-:W-:Y:S01]  /*3400*/  IMAD R74, R3, R49, R74 ;  /* 0x00000031034a7224 */ /* 0x000fe200078e024a */
[----:B------:R-:W-:Y:S01]  /*3410*/  LOP3.LUT R61, R5, 0xa, RZ, 0xfc, !PT ;  /* 0x0000000a053d7812 */ /* 0x000fe200078efcff */
[----:B------:R-:W-:Y:S02]  /*3420*/  @!P0 IMAD.IADD R70, R70, 0x1, -R3 ;  /* 0x0000000146468824 */ /* 0x000fe400078e0a03 */
[----:B------:R-:W-:Y:S01]  /*3430*/  IMAD.HI.U32 R49, R6, R76, RZ ;  /* 0x0000004c06317227 */ /* 0x000fe200078e00ff */
[----:B------:R-:W-:-:S02]  /*3440*/  ISETP.GT.U32.AND P0, PT, R3, R74, PT ;  /* 0x0000004a0300720c */ /* 0x000fc40003f04070 */
[----:B------:R-:W-:Y:S01]  /*3450*/  IABS R82, R61 ;  /* 0x0000003d00527213 */ /* 0x000fe20000000000 */
[----:B------:R-:W-:Y:S01]  /*3460*/  @!P3 IMAD.MOV R62, RZ, RZ, -R62 ;  /* 0x000000ffff3eb224 */ /* 0x000fe200078e0a3e */
[----:B------:R-:W-:Y:S01]  /*3470*/  ISETP.GE.AND P3, PT, R59, RZ, PT ;  /* 0x000000ff3b00720c */ /* 0x000fe20003f66270 */
[----:B------:R-:W-:Y:S01]  /*3480*/  @!P4 IMAD.IADD R48, R48, 0x1, -R3 ;  /* 0x000000013030c824 */ /* 0x000fe200078e0a03 */
[----:B------:R-:W-:Y:S01]  /*3490*/  ISETP.GE.AND P4, PT, R55, RZ, PT ;  /* 0x000000ff3700720c */ /* 0x000fe20003f86270 */
[----:B------:R-:W-:Y:S01]  /*34a0*/  IMAD.MOV R55, RZ, RZ, -R49 ;  /* 0x000000ffff377224 */ /* 0x000fe200078e0a31 */
[----:B------:R-:W-:Y:S01]  /*34b0*/  LOP3.LUT R59, R5, 0xc, RZ, 0xfc, !PT ;  /* 0x0000000c053b7812 */ /* 0x000fe200078efcff */
[----:B------:R-:W-:Y:S01]  /*34c0*/  @!P1 IMAD.MOV R64, RZ, RZ, -R64 ;  /* 0x000000ffff409224 */ /* 0x000fe200078e0a40 */
[----:B------:R-:W-:Y:S01]  /*34d0*/  ISETP.GE.AND P1, PT, R57, RZ, PT ;  /* 0x000000ff3900720c */ /* 0x000fe20003f26270 */
[----:B------:R-:W-:Y:S01]  /*34e0*/  IMAD R76, R3, R55, R76 ;  /* 0x00000037034c7224 */ /* 0x000fe200078e024c */
[----:B------:R-:W-:Y:S01]  /*34f0*/  LOP3.LUT R57, R5, 0xe, RZ, 0xfc, !PT ;  /* 0x0000000e05397812 */ /* 0x000fe200078efcff */
[----:B------:R-:W-:Y:S01]  /*3500*/  @!P0 IMAD.IADD R74, R74, 0x1, -R3 ;  /* 0x000000014a4a8824 */ /* 0x000fe200078e0a03 */
[----:B------:R-:W-:Y:S01]  /*3510*/  IABS R80, R59 ;  /* 0x0000003b00507213 */ /* 0x000fe20000000000 */
[----:B------:R-:W-:Y:S01]  /*3520*/  @!P2 IMAD.MOV R70, RZ, RZ, -R70 ;  /* 0x000000ffff46a224 */ /* 0x000fe200078e0a46 */
[----:B------:R-:W-:Y:S01]  /*3530*/  IABS R78, R57 ;  /* 0x00000039004e7213 */ /* 0x000fe20000000000 */
[----:B------:R-:W-:Y:S01]  /*3540*/  @!P3 IMAD.MOV R68, RZ, RZ, -R68 ;  /* 0x000000ffff44b224 */ /* 0x000fe200078e0a44 */
[C---:B------:R-:W-:Y:S01]  /*3550*/  ISETP.GT.U32.AND P2, PT, R3.reuse, R76, PT ;  /* 0x0000004c0300720c */ /* 0x040fe20003f44070 */
[----:B------:R-:W-:Y:S01]  /*3560*/  @!P5 IMAD.MOV R66, RZ, RZ, -R66 ;  /* 0x000000ffff42d224 */ /* 0x000fe200078e0a42 */
[C---:B------:R-:W-:Y:S01]  /*3570*/  ISETP.GT.U32.AND P3, PT, R3.reuse, R74, PT ;  /* 0x0000004a0300720c */ /* 0x040fe20003f64070 */
[----:B------:R-:W-:Y:S01]  /*3580*/  IMAD.HI.U32 R49, R6, R78, RZ ;  /* 0x0000004e06317227 */ /* 0x000fe200078e00ff */
[----:B------:R-:W-:-:S02]  /*3590*/  ISETP.GT.U32.AND P5, PT, R3, R72, PT ;  /* 0x000000480300720c */ /* 0x000fc40003fa4070 */
[----:B------:R-:W-:Y:S01]  /*35a0*/  ISETP.GT.U32.AND P0, PT, R3, R48, PT ;  /* 0x000000300300720c */ /* 0x000fe20003f04070 */
[----:B------:R-:W-:Y:S02]  /*35b0*/  IMAD.MOV R49, RZ, RZ, -R49 ;  /* 0x000000ffff317224 */ /* 0x000fe400078e0a31 */
[----:B------:R-:W-:-:S04]  /*35c0*/  IMAD.HI.U32 R55, R6, R80, RZ ;  /* 0x0000005006377227 */ /* 0x000fc800078e00ff */
[C---:B------:R-:W-:Y:S02]  /*35d0*/  IMAD R78, R3.reuse, R49, R78 ;  /* 0x00000031034e7224 */ /* 0x040fe400078e024e */
[--C-:B------:R-:W-:Y:S02]  /*35e0*/  @!P2 IMAD.IADD R76, R76, 0x1, -R3.reuse ;  /* 0x000000014c4ca824 */ /* 0x100fe400078e0a03 */
[----:B------:R-:W-:Y:S01]  /*35f0*/  @!P3 IMAD.IADD R74, R74, 0x1, -R3 ;  /* 0x000000014a4ab824 */ /* 0x000fe200078e0a03 */
[C---:B------:R-:W-:Y:S01]  /*3600*/  ISETP.GT.U32.AND P3, PT, R3.reuse, R78, PT ;  /* 0x0000004e0300720c */ /* 0x040fe20003f64070 */
[----:B------:R-:W-:Y:S01]  /*3610*/  IMAD.MOV R55, RZ, RZ, -R55 ;  /* 0x000000ffff377224 */ /* 0x000fe200078e0a37 */
[----:B------:R-:W-:Y:S01]  /*3620*/  ISETP.GT.U32.AND P2, PT, R3, R76, PT ;  /* 0x0000004c0300720c */ /* 0x000fe20003f44070 */
[----:B------:R-:W-:Y:S01]  /*3630*/  @!P5 IMAD.IADD R72, R72, 0x1, -R3 ;  /* 0x000000014848d824 */ /* 0x000fe200078e0a03 */
[----:B------:R-:W-:Y:S01]  /*3640*/  ISETP.GE.AND P5, PT, R65, RZ, PT ;  /* 0x000000ff4100720c */ /* 0x000fe20003fa6270 */
[----:B------:R-:W-:Y:S01]  /*3650*/  IMAD R80, R3, R55, R80 ;  /* 0x0000003703507224 */ /* 0x000fe200078e0250 */
[----:B------:R-:W-:Y:S01]  /*3660*/  LOP3.LUT R65, R5, 0x6, RZ, 0xfc, !PT ;  /* 0x0000000605417812 */ /* 0x000fe200078efcff */
[----:B------:R-:W-:-:S03]  /*3670*/  IMAD.HI.U32 R49, R6, R82, RZ ;  /* 0x0000005206317227 */ /* 0x000fc600078e00ff */
[----:B------:R-:W-:Y:S01]  /*3680*/  IABS R86, R65 ;  /* 0x0000004100567213 */ /* 0x000fe20000000000 */
[----:B------:R-:W-:Y:S01]  /*3690*/  @!P6 IMAD.MOV R72, RZ, RZ, -R72 ;  /* 0x000000ffff48e224 */ /* 0x000fe200078e0a48 */
[----:B------:R-:W-:Y:S01]  /*36a0*/  ISETP.GE.AND P6, PT, R57, RZ, PT ;  /* 0x000000ff3900720c */ /* 0x000fe20003fc6270 */
[--C-:B------:R-:W-:Y:S02]  /*36b0*/  @!P3 IMAD.IADD R78, R78, 0x1, -R3.reuse ;  /* 0x000000014e4eb824 */ /* 0x100fe400078e0a03 */
[----:B------:R-:W-:Y:S01]  /*36c0*/  @!P2 IMAD.IADD R76, R76, 0x1, -R3 ;  /* 0x000000014c4ca824 */ /* 0x000fe200078e0a03 */
[C---:B------:R-:W-:Y:S01]  /*36d0*/  ISETP.GT.U32.AND P2, PT, R3.reuse, R80, PT ;  /* 0x000000500300720c */ /* 0x040fe20003f44070 */
[----:B------:R-:W-:Y:S01]  /*36e0*/  IMAD.MOV R57, RZ, RZ, -R49 ;  /* 0x000000ffff397224 */ /* 0x000fe200078e0a31 */
[----:B------:R-:W-:Y:S01]  /*36f0*/  ISETP.GT.U32.AND P3, PT, R3, R78, PT ;  /* 0x0000004e0300720c */ /* 0x000fe20003f64070 */
[----:B------:R-:W-:-:S04]  /*3700*/  IMAD.HI.U32 R49, R6, R84, RZ ;  /* 0x0000005406317227 */ /* 0x000fc800078e00ff */
[----:B------:R-:W-:Y:S01]  /*3710*/  @!P0 IMAD.IADD R48, R48, 0x1, -R3 ;  /* 0x0000000130308824 */ /* 0x000fe200078e0a03 */
[----:B------:R-:W-:Y:S01]  /*3720*/  ISETP.GE.AND P0, PT, R59, RZ, PT ;  /* 0x000000ff3b00720c */ /* 0x000fe20003f06270 */
[----:B------:R-:W-:Y:S02]  /*3730*/  IMAD.MOV R59, RZ, RZ, -R49 ;  /* 0x000000ffff3b7224 */ /* 0x000fe400078e0a31 */
[C---:B------:R-:W-:Y:S02]  /*3740*/  IMAD R82, R3.reuse, R57, R82 ;  /* 0x0000003903527224 */ /* 0x040fe400078e0252 */
[C---:B------:R-:W-:Y:S01]  /*3750*/  IMAD R84, R3.reuse, R59, R84 ;  /* 0x0000003b03547224 */ /* 0x040fe200078e0254 */
[----:B------:R-:W-:Y:S01]  /*3760*/  IABS R59, R69 ;  /* 0x00000045003b7213 */ /* 0x000fe20000000000 */
[--C-:B------:R-:W-:Y:S02]  /*3770*/  @!P2 IMAD.IADD R80, R80, 0x1, -R3.reuse ;  /* 0x000000015050a824 */ /* 0x100fe400078e0a03 */
[----:B------:R-:W-:Y:S01]  /*3780*/  @!P3 IMAD.IADD R78, R78, 0x1, -R3 ;  /* 0x000000014e4eb824 */ /* 0x000fe200078e0a03 */
[C---:B------:R-:W-:Y:S01]  /*3790*/  ISETP.GT.U32.AND P2, PT, R3.reuse, R84, PT ;  /* 0x000000540300720c */ /* 0x040fe20003f44070 */
[----:B------:R-:W-:Y:S01]  /*37a0*/  IMAD.HI.U32 R55, R6, R86, RZ ;  /* 0x0000005606377227 */ /* 0x000fe200078e00ff */
[----:B------:R-:W-:-:S03]  /*37b0*/  ISETP.GT.U32.AND P3, PT, R3, R82, PT ;  /* 0x000000520300720c */ /* 0x000fc60003f64070 */
[----:B------:R-:W-:-:S04]  /*37c0*/  IMAD.HI.U32 R49, R6, R90, RZ ;  /* 0x0000005a06317227 */ /* 0x000fc800078e00ff */
[----:B------:R-:W-:Y:S02]  /*37d0*/  IMAD.MOV R55, RZ, RZ, -R55 ;  /* 0x000000ffff377224 */ /* 0x000fe400078e0a37 */
[----:B------:R-:W-:Y:S02]  /*37e0*/  IMAD.MOV R49, RZ, RZ, -R49 ;  /* 0x000000ffff317224 */ /* 0x000fe400078e0a31 */
[----:B------:R-:W-:Y:S02]  /*37f0*/  IMAD R86, R3, R55, R86 ;  /* 0x0000003703567224 */ /* 0x000fe400078e0256 */
[----:B------:R-:W-:Y:S02]  /*3800*/  @!P2 IMAD.IADD R84, R84, 0x1, -R3 ;  /* 0x000000015454a824 */ /* 0x000fe400078e0a03 */
[----:B------:R-:W-:Y:S02]  /*3810*/  IMAD.MOV.U32 R55, RZ, RZ, R48 ;  /* 0x000000ffff377224 */ /* 0x000fe400078e0030 */
[----:B------:R-:W-:-:S02]  /*3820*/  IMAD.MOV.U32 R48, RZ, RZ, R59 ;  /* 0x000000ffff307224 */ /* 0x000fc400078e003b */
[C---:B------:R-:W-:Y:S02]  /*3830*/  IMAD R90, R3.reuse, R49, R90 ;  /* 0x00000031035a7224 */ /* 0x040fe400078e025a */
[----:B------:R-:W-:Y:S01]  /*3840*/  @!P3 IMAD.IADD R82, R82, 0x1, -R3 ;  /* 0x000000015252b824 */ /* 0x000fe200078e0a03 */
[C---:B------:R-:W-:Y:S01]  /*3850*/  ISETP.GT.U32.AND P3, PT, R3.reuse, R80, PT ;  /* 0x000000500300720c */ /* 0x040fe20003f64070 */
[----:B------:R-:W-:Y:S01]  /*3860*/  @!P4 IMAD.MOV R76, RZ, RZ, -R76 ;  /* 0x000000ffff4cc224 */ /* 0x000fe200078e0a4c */
[C---:B------:R-:W-:Y:S01]  /*3870*/  ISETP.GT.U32.AND P4, PT, R3.reuse, R84, PT ;  /* 0x000000540300720c */ /* 0x040fe20003f84070 */
[----:B------:R-:W-:Y:S01]  /*3880*/  IMAD.HI.U32 R57, R6, R88, RZ ;  /* 0x0000005806397227 */ /* 0x000fe200078e00ff */
[----:B------:R-:W-:-:S03]  /*3890*/  ISETP.GT.U32.AND P2, PT, R3, R82, PT ;  /* 0x000000520300720c */ /* 0x000fc60003f44070 */
[----:B------:R-:W-:-:S04]  /*38a0*/  IMAD.HI.U32 R6, R6, R48, RZ ;  /* 0x0000003006067227 */ /* 0x000fc800078e00ff */
[----:B------:R-:W-:Y:S01]  /*38b0*/  @!P5 IMAD.MOV R74, RZ, RZ, -R74 ;  /* 0x000000ffff4ad224 */ /* 0x000fe200078e0a4a */
[C---:B------:R-:W-:Y:S01]  /*38c0*/  ISETP.GT.U32.AND P5, PT, R3.reuse, R90, PT ;  /* 0x0000005a0300720c */ /* 0x040fe20003fa4070 */
[----:B------:R-:W-:Y:S02]  /*38d0*/  IMAD.MOV R57, RZ, RZ, -R57 ;  /* 0x000000ffff397224 */ /* 0x000fe400078e0a39 */
[----:B------:R-:W-:Y:S02]  /*38e0*/  IMAD.MOV R6, RZ, RZ, -R6 ;  /* 0x000000ffff067224 */ /* 0x000fe400078e0a06 */
[C---:B------:R-:W-:Y:S02]  /*38f0*/  IMAD R88, R3.reuse, R57, R88 ;  /* 0x0000003903587224 */ /* 0x040fe400078e0258 */
[C---:B------:R-:W-:Y:S02]  /*3900*/  IMAD R6, R3.reuse, R6, R48 ;  /* 0x0000000603067224 */ /* 0x040fe400078e0230 */
[----:B------:R-:W-:Y:S01]  /*3910*/  @!P1 IMAD.MOV R55, RZ, RZ, -R55 ;  /* 0x000000ffff379224 */ /* 0x000fe200078e0a37 */
[C---:B------:R-:W-:Y:S01]  /*3920*/  ISETP.GT.U32.AND P1, PT, R3.reuse, R86, PT ;  /* 0x000000560300720c */ /* 0x040fe20003f24070 */
[--C-:B------:R-:W-:Y:S01]  /*3930*/  @!P3 IMAD.IADD R80, R80, 0x1, -R3.reuse ;  /* 0x000000015050b824 */ /* 0x100fe200078e0a03 */
[C---:B------:R-:W-:Y:S01]  /*3940*/  ISETP.GT.U32.AND P3, PT, R3.reuse, R88, PT ;  /* 0x000000580300720c */ /* 0x040fe20003f64070 */
[--C-:B------:R-:W-:Y:S01]  /*3950*/  @!P4 IMAD.IADD R84, R84, 0x1, -R3.reuse ;  /* 0x000000015454c824 */ /* 0x100fe200078e0a03 */
[----:B------:R-:W-:Y:S01]  /*3960*/  ISETP.GT.U32.AND P4, PT, R3, R6, PT ;  /* 0x000000060300720c */ /* 0x000fe20003f84070 */
[----:B------:R-:W-:Y:S01]  /*3970*/  @!P5 IMAD.IADD R90, R90, 0x1, -R3 ;  /* 0x000000015a5ad824 */ /* 0x000fe200078e0a03 */
[----:B------:R-:W-:Y:S01]  /*3980*/  ISETP.GE.AND P5, PT, R63, RZ, PT ;  /* 0x000000ff3f00720c */ /* 0x000fe20003fa6270 */
[----:B------:R-:W-:Y:S01]  /*3990*/  @!P6 IMAD.MOV R78, RZ, RZ, -R78 ;  /* 0x000000ffff4ee224 */ /* 0x000fe200078e0a4e */
[----:B------:R-:W-:Y:S01]  /*39a0*/  ISETP.GE.AND P6, PT, R5, RZ, PT ;  /* 0x000000ff0500720c */ /* 0x000fe20003fc6270 */
[----:B------:R-:W-:Y:S01]  /*39b0*/  @!P0 IMAD.MOV R80, RZ, RZ, -R80 ;  /* 0x000000ffff508224 */ /* 0x000fe200078e0a50 */
[----:B------:R-:W-:Y:S01]  /*39c0*/  ISETP.GT.U32.AND P0, PT, R3, R90, PT ;  /* 0x0000005a0300720c */ /* 0x000fe20003f04070 */
[----:B------:R-:W-:-:S02]  /*39d0*/  IMAD.U32 R5, RZ, RZ, UR12 ;  /* 0x0000000cff057e24 */ /* 0x000fc4000f8e00ff */
[----:B------:R-:W-:Y:S02]  /*39e0*/  IMAD.U32 R48, RZ, RZ, UR12 ;  /* 0x0000000cff307e24 */ /* 0x000fe4000f8e00ff */
[----:B------:R-:W-:Y:S01]  /*39f0*/  @!P1 IMAD.IADD R86, R86, 0x1, -R3 ;  /* 0x0000000156569824 */ /* 0x000fe200078e0a03 */
[----:B------:R-:W-:Y:S01]  /*3a00*/  SHF.R.U32.HI R57, RZ, 0x4, R5 ;  /* 0x00000004ff397819 */ /* 0x000fe20000011605 */
[--C-:B------:R-:W-:Y:S02]  /*3a10*/  @!P3 IMAD.IADD R88, R88, 0x1, -R3.reuse ;  /* 0x000000015858b824 */ /* 0x100fe400078e0a03 */
[--C-:B------:R-:W-:Y:S01]  /*3a20*/  @!P4 IMAD.IADD R6, R6, 0x1, -R3.reuse ;  /* 0x000000010606c824 */ /* 0x100fe200078e0a03 */
[C---:B------:R-:W-:Y:S01]  /*3a30*/  ISETP.GT.U32.AND P1, PT, R3.reuse, R86, PT ;  /* 0x000000560300720c */ /* 0x040fe20003f24070 */
[----:B------:R-:W-:Y:S01]  /*3a40*/  VIADD R5, R48, 0x2000 ;  /* 0x0000200030057836 */ /* 0x000fe20000000000 */
[----:B------:R-:W-:Y:S01]  /*3a50*/  ISETP.GT.U32.AND P3, PT, R3, R88, PT ;  /* 0x000000580300720c */ /* 0x000fe20003f64070 */
[----:B------:R-:W-:Y:S01]  /*3a60*/  IMAD.MOV.U32 R49, RZ, RZ, RZ ;  /* 0x000000ffff317224 */ /* 0x000fe200078e00ff */
[----:B------:R-:W-:Y:S01]  /*3a70*/  SGXT.U32 R154, R57, 0xe ;  /* 0x0000000e399a781a */ /* 0x000fe20000000000 */
[--C-:B------:R-:W-:Y:S01]  /*3a80*/  @!P0 IMAD.IADD R90, R90, 0x1, -R3.reuse ;  /* 0x000000015a5a8824 */ /* 0x100fe200078e0a03 */
[----:B------:R-:W-:Y:S01]  /*3a90*/  ISETP.GT.U32.AND P4, PT, R3, R6, PT ;  /* 0x000000060300720c */ /* 0x000fe20003f84070 */
[----:B------:R-:W-:Y:S01]  /*3aa0*/  @!P2 IMAD.IADD R82, R82, 0x1, -R3 ;  /* 0x000000015252a824 */ /* 0x000fe200078e0a03 */
[----:B------:R-:W-:Y:S01]  /*3ab0*/  SHF.R.U32.HI R5, RZ, 0x4, R5 ;  /* 0x00000004ff057819 */ /* 0x000fe20000011605 */
[----:B------:R-:W-:Y:S01]  /*3ac0*/  @!P5 IMAD.MOV R84, RZ, RZ, -R84 ;  /* 0x000000ffff54d224 */ /* 0x000fe200078e0a54 */
[----:B------:R-:W-:Y:S01]  /*3ad0*/  IADD3 R57, P0, R154, 0x2, RZ ;  /* 0x000000029a397810 */ /* 0x000fe20007f1e0ff */
[----:B------:R-:W-:Y:S01]  /*3ae0*/  @!P6 IMAD.MOV R90, RZ, RZ, -R90 ;  /* 0x000000ffff5ae224 */ /* 0x000fe200078e0a5a */
[----:B------:R-:W-:Y:S01]  /*3af0*/  SGXT.U32 R48, R5, 0xe ;  /* 0x0000000e0530781a */ /* 0x000fe20000000000 */
[--C-:B------:R-:W-:Y:S01]  /*3b00*/  @!P1 IMAD.IADD R86, R86, 0x1, -R3.reuse ;  /* 0x0000000156569824 */ /* 0x100fe200078e0a03 */
[----:B------:R-:W-:Y:S01]  /*3b10*/  IADD3.X R5, R49, -0x7fffffe0, RZ, P0, !PT ;  /* 0x8000002031057810 */ /* 0x000fe200007fe4ff */
[----:B------:R-:W-:Y:S01]  /*3b20*/  @!P3 IMAD.IADD R88, R88, 0x1, -R3 ;  /* 0x000000015858b824 */ /* 0x000fe200078e0a03 */
[----:B------:R-:W-:-:S02]  /*3b30*/  ISETP.GE.AND P0, PT, R69, RZ, PT ;  /* 0x000000ff4500720c */ /* 0x000fc40003f06270 */
[----:B------:R-:W-:Y:S01]  /*3b40*/  ISETP.GE.AND P2, PT, R61, RZ, PT ;  /* 0x000000ff3d00720c */ /* 0x000fe20003f46270 */
[----:B------:R-:W-:Y:S01]  /*3b50*/  @!P4 IMAD.IADD R6, R6, 0x1, -R3 ;  /* 0x000000010606c824 */ /* 0x000fe200078e0a03 */
[----:B------:R-:W-:Y:S02]  /*3b60*/  ISETP.GE.AND P1, PT, R65, RZ, PT ;  /* 0x000000ff4100720c */ /* 0x000fe40003f26270 */
[----:B------:R-:W-:Y:S02]  /*3b70*/  ISETP.GE.AND P3, PT, R67, RZ, PT ;  /* 0x000000ff4300720c */ /* 0x000fe40003f66270 */
[C---:B------:R-:W-:Y:S02]  /*3b80*/  R2UR UR6, R48.reuse ;  /* 0x00000000300672ca */ /* 0x040fe400000e0000 */
[----:B------:R-:W-:Y:S02]  /*3b90*/  R2UR UR10, R48 ;  /* 0x00000000300a72ca */ /* 0x000fe400000e0000 */
[----:B------:R-:W-:-:S02]  /*3ba0*/  ISETP.NE.AND P4, PT, R47, RZ, PT ;  /* 0x000000ff2f00720c */ /* 0x000fc40003f85270 */
[----:B------:R-:W-:Y:S01]  /*3bb0*/  LOP3.LUT R48, RZ, R47, RZ, 0x33, !PT ;  /* 0x0000002fff307212 */ /* 0x000fe200078e33ff */
[----:B------:R-:W-:Y:S01]  /*3bc0*/  @!P2 IMAD.MOV R82, RZ, RZ, -R82 ;  /* 0x000000ffff52a224 */ /* 0x000fe200078e0a52 */
[----:B------:R-:W-:Y:S01]  /*3bd0*/  R2UR UR9, R5 ;  /* 0x00000000050972ca */ /* 0x000fe200000e0000 */
[----:B------:R-:W-:Y:S01]  /*3be0*/  IMAD.MOV.U32 R5, RZ, RZ, R6 ;  /* 0x000000ffff057224 */ /* 0x000fe200078e0006 */
[C---:B------:R-:W-:Y:S01]  /*3bf0*/  SEL R8, R48.reuse, R8, !P4 ;  /* 0x0000000830087207 */ /* 0x040fe20006000000 */
[----:B------:R-:W-:Y:S01]  /*3c00*/  @!P1 IMAD.MOV R86, RZ, RZ, -R86 ;  /* 0x000000ffff569224 */ /* 0x000fe200078e0a56 */
[C---:B------:R-:W-:Y:S01]  /*3c10*/  SEL R7, R48.reuse, R7, !P4 ;  /* 0x0000000730077207 */ /* 0x040fe20006000000 */
[----:B------:R-:W-:Y:S01]  /*3c20*/  @!P0 IMAD.MOV R5, RZ, RZ, -R5 ;  /* 0x000000ffff058224 */ /* 0x000fe200078e0a05 */
[----:B------:R-:W-:Y:S01]  /*3c30*/  SEL R9, R48, R9, !P4 ;  /* 0x0000000930097207 */ /* 0x000fe20006000000 */
[----:B------:R-:W-:Y:S01]  /*3c40*/  IMAD R8, R8, UR4, RZ ;  /* 0x0000000408087c24 */ /* 0x000fe2000f8e02ff */
[C---:B------:R-:W-:Y:S01]  /*3c50*/  SEL R10, R48.reuse, R10, !P4 ;  /* 0x0000000a300a7207 */ /* 0x040fe20006000000 */
[----:B------:R-:W-:Y:S01]  /*3c60*/  IMAD R7, R7, UR4, RZ ;  /* 0x0000000407077c24 */ /* 0x000fe2000f8e02ff */
[C---:B------:R-:W-:Y:S01]  /*3c70*/  SEL R3, R48.reuse, R11, !P4 ;  /* 0x0000000b30037207 */ /* 0x040fe20006000000 */
[----:B------:R-:W-:Y:S01]  /*3c80*/  IMAD R9, R9, UR4, RZ ;  /* 0x0000000409097c24 */ /* 0x000fe2000f8e02ff */
[----:B------:R-:W-:Y:S01]  /*3c90*/  SEL R13, R48, R13, !P4 ;  /* 0x0000000d300d7207 */ /* 0x000fe20006000000 */
[----:B------:R-:W-:Y:S01]  /*3ca0*/  @!P3 IMAD.MOV R88, RZ, RZ, -R88 ;  /* 0x000000ffff58b224 */ /* 0x000fe200078e0a58 */
[----:B------:R-:W-:Y:S01]  /*3cb0*/  IADD3 R6, P0, R0, UR16, RZ ;  /* 0x0000001000067c10 */ /* 0x000fe2000ff1e0ff */
[----:B------:R-:W-:Y:S01]  /*3cc0*/  IMAD R47, R10, UR4, RZ ;  /* 0x000000040a2f7c24 */ /* 0x000fe2000f8e02ff */
[C---:B------:R-:W-:Y:S01]  /*3cd0*/  SEL R14, R48.reuse, R14, !P4 ;  /* 0x0000000e300e7207 */ /* 0x040fe20006000000 */
[----:B------:R-:W-:Y:S01]  /*3ce0*/  IMAD R212, R3, UR4, RZ ;  /* 0x0000000403d47c24 */ /* 0x000fe2000f8e02ff */
[C---:B------:R-:W-:Y:S01]  /*3cf0*/  SEL R16, R48.reuse, R16, !P4 ;  /* 0x0000001030107207 */ /* 0x040fe20006000000 */
[----:B------:R-:W-:Y:S01]  /*3d00*/  IMAD R215, R13, UR4, RZ ;  /* 0x000000040dd77c24 */ /* 0x000fe2000f8e02ff */
[----:B------:R-:W-:Y:S01]  /*3d10*/  SEL R15, R48, R15, !P4 ;  /* 0x0000000f300f7207 */ /* 0x000fe20006000000 */
[----:B------:R-:W-:Y:S01]  /*3d20*/  IMAD R219, R14, UR4, RZ ;  /* 0x000000040edb7c24 */ /* 0x000fe2000f8e02ff */
[----:B------:R-:W-:Y:S01]  /*3d30*/  SEL R17, R48, R17, !P4 ;  /* 0x0000001130117207 */ /* 0x000fe20006000000 */
[----:B------:R-:W-:Y:S01]  /*3d40*/  IMAD R227, R16, UR4, RZ ;  /* 0x0000000410e37c24 */ /* 0x000fe2000f8e02ff */
[----:B------:R-:W-:Y:S01]  /*3d50*/  SEL R18, R48, R18, !P4 ;  /* 0x0000001230127207 */ /* 0x000fe20006000000 */
[----:B------:R-:W-:Y:S01]  /*3d60*/  IMAD R223, R15, UR4, RZ ;  /* 0x000000040fdf7c24 */ /* 0x000fe2000f8e02ff */
[----:B------:R-:W-:Y:S01]  /*3d70*/  LEA.HI.X.SX32 R11, R0, UR17, 0x1, P0 ;  /* 0x00000011000b7c11 */ /* 0x000fe200080f0eff */
[----:B------:R-:W-:Y:S01]  /*3d80*/  ULDC.64 UR16, c[0x0][0x218] ;  /* 0x0000860000107ab9 */ /* 0x000fe20000000a00 */
[----:B------:R-:W-:Y:S01]  /*3d90*/  SEL R19, R48, R19, !P4 ;  /* 0x0000001330137207 */ /* 0x000fe20006000000 */
[----:B------:R-:W-:Y:S01]  /*3da0*/  IMAD R233, R18, UR4, RZ ;  /* 0x0000000412e97c24 */ /* 0x000fe2000f8e02ff */
[----:B------:R-:W-:-:S02]  /*3db0*/  SHF.R.S32.HI R10, RZ, 0x1f, R8 ;  /* 0x0000001fff0a7819 */ /* 0x000fc40000011408 */
[----:B------:R-:W-:Y:S01]  /*3dc0*/  IADD3 R13, P6, R8, UR16, RZ ;  /* 0x00000010080d7c10 */ /* 0x000fe2000ffde0ff */
[----:B------:R-:W-:Y:S01]  /*3dd0*/  IMAD R19, R19, UR4, RZ ;  /* 0x0000000413137c24 */ /* 0x000fe2000f8e02ff */
[----:B------:R-:W-:Y:S01]  /*3de0*/  R2UR UR11, R49 ;  /* 0x00000000310b72ca */ /* 0x000fe200000e0000 */
[----:B------:R-:W-:Y:S01]  /*3df0*/  IMAD R49, R17, UR4, RZ ;  /* 0x0000000411317c24 */ /* 0x000fe2000f8e02ff */
[----:B------:R-:W-:Y:S02]  /*3e00*/  SEL R22, R48, R22, !P4 ;  /* 0x0000001630167207 */ /* 0x000fe40006000000 */
[----:B------:R-:W-:Y:S02]  /*3e10*/  SHF.R.S32.HI R16, RZ, 0x1f, R7 ;  /* 0x0000001fff107819 */ /* 0x000fe40000011407 */
[----:B------:R-:W-:Y:S01]  /*3e20*/  IADD3 R0, P2, R7, UR16, RZ ;  /* 0x0000001007007c10 */ /* 0x000fe2000ff5e0ff */
[----:B------:R-:W-:Y:S01]  /*3e30*/  IMAD R22, R22, UR4, RZ ;  /* 0x0000000416167c24 */ /* 0x000fe2000f8e02ff */
[----:B------:R-:W-:-:S02]  /*3e40*/  SHF.R.S32.HI R8, RZ, 0x1f, R9 ;  /* 0x0000001fff087819 */ /* 0x000fc40000011409 */
[----:B------:R-:W-:Y:S02]  /*3e50*/  IADD3 R14, P1, R9, UR16, RZ ;  /* 0x00000010090e7c10 */ /* 0x000fe4000ff3e0ff */
[C---:B------:R-:W-:Y:S02]  /*3e60*/  SEL R20, R48.reuse, R20, !P4 ;  /* 0x0000001430147207 */ /* 0x040fe40006000000 */
[C---:B------:R-:W-:Y:S02]  /*3e70*/  SEL R21, R48.reuse, R21, !P4 ;  /* 0x0000001530157207 */ /* 0x040fe40006000000 */
[----:B------:R-:W-:Y:S01]  /*3e80*/  SEL R23, R48, R23, !P4 ;  /* 0x0000001730177207 */ /* 0x000fe20006000000 */
[----:B------:R-:W-:Y:S01]  /*3e90*/  IMAD R20, R20, UR4, RZ ;  /* 0x0000000414147c24 */ /* 0x000fe2000f8e02ff */
[C---:B------:R-:W-:Y:S01]  /*3ea0*/  SEL R24, R48.reuse, R24, !P4 ;  /* 0x0000001830187207 */ /* 0x040fe20006000000 */
[----:B------:R-:W-:Y:S01]  /*3eb0*/  IMAD R21, R21, UR4, RZ ;  /* 0x0000000415157c24 */ /* 0x000fe2000f8e02ff */
[C---:B------:R-:W-:Y:S01]  /*3ec0*/  SEL R25, R48.reuse, R25, !P4 ;  /* 0x0000001930197207 */ /* 0x040fe20006000000 */
[----:B------:R-:W-:Y:S01]  /*3ed0*/  IMAD R23, R23, UR4, RZ ;  /* 0x0000000417177c24 */ /* 0x000fe2000f8e02ff */
[----:B------:R-:W-:Y:S01]  /*3ee0*/  SEL R26, R48, R26, !P4 ;  /* 0x0000001a301a7207 */ /* 0x000fe20006000000 */
        /* <DEDUP_REMOVED lines=89> */
[----:B------:R-:W-:Y:S01]  /*4480*/  SHF.R.S32.HI R7, RZ, 0x1f, R47 ;  /* 0x0000001fff077819 */ /* 0x000fe2000001142f */
[----:B------:R-:W-:Y:S01]  /*4490*/  IMAD R17, R88, UR4, RZ ;  /* 0x0000000458117c24 */ /* 0x000fe2000f8e02ff */
[----:B------:R-:W-:Y:S01]  /*44a0*/  IADD3 R15, P0, R47, UR16, RZ ;  /* 0x000000102f0f7c10 */ /* 0x000fe2000ff1e0ff */
[----:B------:R-:W-:Y:S01]  /*44b0*/  IMAD R5, R5, UR4, RZ ;  /* 0x0000000405057c24 */ /* 0x000fe2000f8e02ff */
[----:B------:R-:W-:-:S02]  /*44c0*/  SHF.R.S32.HI R211, RZ, 0x1f, R212 ;  /* 0x0000001fffd37819 */ /* 0x000fc400000114d4 */
[----:B------:R-:W-:Y:S02]  /*44d0*/  CS2R R88, SRZ ;  /* 0x0000000000587805 */ /* 0x000fe4000001ff00 */
[----:B------:R-:W-:Y:S02]  /*44e0*/  SEL R48, R48, R90, !P4 ;  /* 0x0000005a30307207 */ /* 0x000fe40006000000 */
[----:B------:R-:W-:Y:S02]  /*44f0*/  CS2R R90, SRZ ;  /* 0x00000000005a7805 */ /* 0x000fe4000001ff00 */
[----:B------:R-:W-:Y:S02]  /*4500*/  IADD3 R212, P5, R212, UR16, RZ ;  /* 0x00000010d4d47c10 */ /* 0x000fe4000ffbe0ff */
[----:B------:R-:W-:Y:S02]  /*4510*/  CS2R R86, SRZ ;  /* 0x0000000000567805 */ /* 0x000fe4000001ff00 */
[----:B------:R-:W-:Y:S01]  /*4520*/  SHF.R.S32.HI R213, RZ, 0x1f, R215 ;  /* 0x0000001fffd57819 */ /* 0x000fe200000114d7 */
[----:B------:R-:W-:Y:S01]  /*4530*/  IMAD R3, R48, UR4, RZ ;  /* 0x0000000430037c24 */ /* 0x000fe2000f8e02ff */
[----:B------:R-:W-:Y:S01]  /*4540*/  IADD3 R215, P4, R215, UR16, RZ ;  /* 0x00000010d7d77c10 */ /* 0x000fe2000ff9e0ff */
[----:B------:R-:W-:Y:S01]  /*4550*/  IMAD.MOV.U32 R48, RZ, RZ, RZ ;  /* 0x000000ffff307224 */ /* 0x000fe200078e00ff */
[----:B------:R-:W-:Y:S01]  /*4560*/  SHF.R.S32.HI R225, RZ, 0x1f, R227 ;  /* 0x0000001fffe17819 */ /* 0x000fe200000114e3 */
[----:B------:R-:W-:Y:S01]  /*4570*/  UMOV UR4, 0xfffffffe ;  /* 0xfffffffe00047882 */ /* 0x000fe20000000000 */
[----:B------:R-:W-:Y:S01]  /*4580*/  IADD3.X R8, R8, UR17, RZ, P1, !PT ;  /* 0x0000001108087c10 */ /* 0x000fe20008ffe4ff */
[----:B------:R-:W-:Y:S01]  /*4590*/  UIADD3.64 UR10, UR10, -UR4, URZ ;  /* 0x800000040a0a7297 */ /* 0x000fe2000fffe03f */
[----:B------:R-:W-:-:S02]  /*45a0*/  IADD3 R227, P1, R227, UR16, RZ ;  /* 0x00000010e3e37c10 */ /* 0x000fc4000ff3e0ff */
[----:B------:R-:W-:Y:S02]  /*45b0*/  IADD3.X R7, R7, UR17, RZ, P0, !PT ;  /* 0x0000001107077c10 */ /* 0x000fe400087fe4ff */
[----:B------:R-:W-:Y:S02]  /*45c0*/  SHF.R.S32.HI R229, RZ, 0x1f, R49 ;  /* 0x0000001fffe57819 */ /* 0x000fe40000011431 */
[----:B------:R-:W-:Y:S01]  /*45d0*/  IADD3 R9, P0, R49, UR16, RZ ;  /* 0x0000001031097c10 */ /* 0x000fe2000ff1e0ff */
[----:B------:R-:W-:Y:S01]  /*45e0*/  IMAD.MOV.U32 R49, RZ, RZ, RZ ;  /* 0x000000ffff317224 */ /* 0x000fe200078e00ff */
[----:B------:R-:W-:Y:S02]  /*45f0*/  SHF.R.S32.HI R231, RZ, 0x1f, R233 ;  /* 0x0000001fffe77819 */ /* 0x000fe400000114e9 */
[----:B------:R-:W-:Y:S02]  /*4600*/  IADD3.X R211, R211, UR17, RZ, P5, !PT ;  /* 0x00000011d3d37c10 */ /* 0x000fe4000affe4ff */
[----:B------:R-:W-:-:S02]  /*4610*/  IADD3 R233, P5, R233, UR16, RZ ;  /* 0x00000010e9e97c10 */ /* 0x000fc4000ffbe0ff */
[----:B------:R-:W-:Y:S02]  /*4620*/  IADD3.X R213, R213, UR17, RZ, P4, !PT ;  /* 0x00000011d5d57c10 */ /* 0x000fe4000a7fe4ff */
[----:B------:R-:W-:Y:S02]  /*4630*/  SHF.R.S32.HI R217, RZ, 0x1f, R219 ;  /* 0x0000001fffd97819 */ /* 0x000fe400000114db */
[----:B------:R-:W-:Y:S02]  /*4640*/  IADD3.X R16, R16, UR17, RZ, P2, !PT ;  /* 0x0000001110107c10 */ /* 0x000fe400097fe4ff */
[----:B------:R-:W-:Y:S02]  /*4650*/  SHF.R.S32.HI R221, RZ, 0x1f, R223 ;  /* 0x0000001fffdd7819 */ /* 0x000fe400000114df */
[----:B------:R-:W-:Y:S02]  /*4660*/  SHF.R.S32.HI R235, RZ, 0x1f, R19 ;  /* 0x0000001fffeb7819 */ /* 0x000fe40000011413 */
[----:B------:R-:W-:-:S02]  /*4670*/  IADD3 R236, P4, R19, UR16, RZ ;  /* 0x0000001013ec7c10 */ /* 0x000fc4000ff9e0ff */
[----:B------:R-:W-:Y:S02]  /*4680*/  IADD3 R219, P3, R219, UR16, RZ ;  /* 0x00000010dbdb7c10 */ /* 0x000fe4000ff7e0ff */
[----:B------:R-:W-:Y:S02]  /*4690*/  IADD3 R223, P2, R223, UR16, RZ ;  /* 0x00000010dfdf7c10 */ /* 0x000fe4000ff5e0ff */
[----:B------:R-:W-:Y:S02]  /*46a0*/  IADD3.X R225, R225, UR17, RZ, P1, !PT ;  /* 0x00000011e1e17c10 */ /* 0x000fe40008ffe4ff */
[----:B------:R-:W-:Y:S02]  /*46b0*/  SHF.R.S32.HI R241, RZ, 0x1f, R22 ;  /* 0x0000001ffff17819 */ /* 0x000fe40000011416 */
[----:B------:R-:W-:Y:S02]  /*46c0*/  IADD3 R242, P1, R22, UR16, RZ ;  /* 0x0000001016f27c10 */ /* 0x000fe4000ff3e0ff */
[----:B------:R-:W-:-:S02]  /*46d0*/  IADD3.X R229, R229, UR17, RZ, P0, !PT ;  /* 0x00000011e5e57c10 */ /* 0x000fc400087fe4ff */
[----:B------:R-:W-:Y:S02]  /*46e0*/  SHF.R.S32.HI R243, RZ, 0x1f, R23 ;  /* 0x0000001ffff37819 */ /* 0x000fe40000011417 */
[----:B------:R-:W-:Y:S02]  /*46f0*/  IADD3 R244, P0, R23, UR16, RZ ;  /* 0x0000001017f47c10 */ /* 0x000fe4000ff1e0ff */
[----:B------:R-:W-:Y:S02]  /*4700*/  IADD3.X R231, R231, UR17, RZ, P5, !PT ;  /* 0x00000011e7e77c10 */ /* 0x000fe4000affe4ff */
[----:B------:R-:W-:Y:S02]  /*4710*/  SHF.R.S32.HI R245, RZ, 0x1f, R24 ;  /* 0x0000001ffff57819 */ /* 0x000fe40000011418 */
[----:B------:R-:W-:Y:S02]  /*4720*/  IADD3 R246, P5, R24, UR16, RZ ;  /* 0x0000001018f67c10 */ /* 0x000fe4000ffbe0ff */
[----:B------:R-:W-:-:S02]  /*4730*/  IADD3.X R235, R235, UR17, RZ, P4, !PT ;  /* 0x00000011ebeb7c10 */ /* 0x000fc4000a7fe4ff */
[----:B------:R-:W-:Y:S02]  /*4740*/  IADD3.X R217, R217, UR17, RZ, P3, !PT ;  /* 0x00000011d9d97c10 */ /* 0x000fe40009ffe4ff */
[----:B------:R-:W-:Y:S02]  /*4750*/  IADD3.X R221, R221, UR17, RZ, P2, !PT ;  /* 0x00000011dddd7c10 */ /* 0x000fe400097fe4ff */
[----:B------:R-:W-:Y:S02]  /*4760*/  SHF.R.S32.HI R247, RZ, 0x1f, R25 ;  /* 0x0000001ffff77819 */ /* 0x000fe40000011419 */
[----:B------:R-:W-:Y:S02]  /*4770*/  IADD3 R248, P4, R25, UR16, RZ ;  /* 0x0000001019f87c10 */ /* 0x000fe4000ff9e0ff */
[----:B------:R-:W-:Y:S02]  /*4780*/  SHF.R.S32.HI R237, RZ, 0x1f, R20 ;  /* 0x0000001fffed7819 */ /* 0x000fe40000011414 */
[----:B------:R-:W-:-:S02]  /*4790*/  IADD3 R238, P3, R20, UR16, RZ ;  /* 0x0000001014ee7c10 */ /* 0x000fc4000ff7e0ff */
[----:B------:R-:W-:Y:S02]  /*47a0*/  SHF.R.S32.HI R239, RZ, 0x1f, R21 ;  /* 0x0000001fffef7819 */ /* 0x000fe40000011415 */
[----:B------:R-:W-:Y:S02]  /*47b0*/  IADD3 R240, P2, R21, UR16, RZ ;  /* 0x0000001015f07c10 */ /* 0x000fe4000ff5e0ff */
[----:B------:R-:W-:Y:S02]  /*47c0*/  IADD3.X R241, R241, UR17, RZ, P1, !PT ;  /* 0x00000011f1f17c10 */ /* 0x000fe40008ffe4ff */
[----:B------:R-:W-:Y:S02]  /*47d0*/  IADD3 R21, P1, R28, UR16, RZ ;  /* 0x000000101c157c10 */ /* 0x000fe4000ff3e0ff */
[----:B------:R-:W-:Y:S02]  /*47e0*/  IADD3.X R243, R243, UR17, RZ, P0, !PT ;  /* 0x00000011f3f37c10 */ /* 0x000fe400087fe4ff */
[----:B------:R-:W-:Y:S01]  /*47f0*/  IADD3 R22, P0, R29, UR16, RZ ;  /* 0x000000101d167c10 */ /* 0x000fe2000ff1e0ff */
[----:B------:R-:W-:Y:S01]  /*4800*/  STL [R1+0x4], R21 ;  /* 0x0000041501007387 */ /* 0x000fe20000100800 */
[----:B------:R-:W-:-:S02]  /*4810*/  IADD3.X R245, R245, UR17, RZ, P5, !PT ;  /* 0x00000011f5f57c10 */ /* 0x000fc4000affe4ff */
[----:B------:R-:W-:Y:S01]  /*4820*/  IADD3 R23, P5, R30, UR16, RZ ;  /* 0x000000101e177c10 */ /* 0x000fe2000ffbe0ff */
[----:B------:R-:W-:Y:S01]  /*4830*/  STL [R1+0xc], R22 ;  /* 0x00000c1601007387 */ /* 0x000fe20000100800 */
[----:B------:R-:W-:Y:S02]  /*4840*/  IADD3.X R247, R247, UR17, RZ, P4, !PT ;  /* 0x00000011f7f77c10 */ /* 0x000fe4000a7fe4ff */
[----:B------:R-:W-:Y:S01]  /*4850*/  IADD3.X R237, R237, UR17, RZ, P3, !PT ;  /* 0x00000011eded7c10 */ /* 0x000fe20009ffe4ff */
[----:B------:R-:W-:Y:S01]  /*4860*/  STL [R1+0x14], R23 ;  /* 0x0000141701007387 */ /* 0x000fe20000100800 */
[----:B------:R-:W-:Y:S02]  /*4870*/  IADD3 R154, P4, R31, UR16, RZ ;  /* 0x000000101f9a7c10 */ /* 0x000fe4000ff9e0ff */
[----:B------:R-:W-:Y:S02]  /*4880*/  SHF.R.S32.HI R249, RZ, 0x1f, R26 ;  /* 0x0000001ffff97819 */ /* 0x000fe4000001141a */
[----:B------:R-:W-:Y:S01]  /*4890*/  IADD3 R250, P3, R26, UR16, RZ ;  /* 0x000000101afa7c10 */ /* 0x000fe2000ff7e0ff */
[----:B------:R0:W-:Y:S01]  /*48a0*/  STL [R1+0x1c], R154 ;  /* 0x00001c9a01007387 */ /* 0x0001e20000100800 */
[----:B------:R-:W-:-:S02]  /*48b0*/  IADD3.X R239, R239, UR17, RZ, P2, !PT ;  /* 0x00000011efef7c10 */ /* 0x000fc400097fe4ff */
[----:B------:R-:W-:Y:S02]  /*48c0*/  IADD3.X R249, R249, UR17, RZ, P3, !PT ;  /* 0x00000011f9f97c10 */ /* 0x000fe40009ffe4ff */
[----:B------:R-:W-:Y:S02]  /*48d0*/  SHF.R.S32.HI R251, RZ, 0x1f, R27 ;  /* 0x0000001ffffb7819 */ /* 0x000fe4000001141b */
[----:B------:R-:W-:Y:S02]  /*48e0*/  IADD3 R252, P2, R27, UR16, RZ ;  /* 0x000000101bfc7c10 */ /* 0x000fe4000ff5e0ff */
[----:B------:R-:W-:Y:S02]  /*48f0*/  CS2R R26, SRZ ;  /* 0x00000000001a7805 */ /* 0x000fe4000001ff00 */
[----:B------:R-:W-:Y:S02]  /*4900*/  SHF.R.S32.HI R19, RZ, 0x1f, R28 ;  /* 0x0000001fff137819 */ /* 0x000fe4000001141c */
[----:B0-----:R-:W-:-:S02]  /*4910*/  IADD3 R154, P3, R32, UR16, RZ ;  /* 0x00000010209a7c10 */ /* 0x001fc4000ff7e0ff */
[----:B------:R-:W-:Y:S02]  /*4920*/  IADD3.X R251, R251, UR17, RZ, P2, !PT ;  /* 0x00000011fbfb7c10 */ /* 0x000fe400097fe4ff */
[----:B------:R-:W-:Y:S01]  /*4930*/  IADD3.X R155, R19, UR17, RZ, P1, !PT ;  /* 0x00000011139b7c10 */ /* 0x000fe20008ffe4ff */
[----:B------:R0:W-:Y:S01]  /*4940*/  STL [R1+0x24], R154 ;  /* 0x0000249a01007387 */ /* 0x0001e20000100800 */
[----:B------:R-:W-:Y:S02]  /*4950*/  SHF.R.S32.HI R20, RZ, 0x1f, R29 ;  /* 0x0000001fff147819 */ /* 0x000fe4000001141d */
[----:B------:R-:W-:Y:S02]  /*4960*/  CS2R R28, SRZ ;  /* 0x00000000001c7805 */ /* 0x000fe4000001ff00 */
[----:B------:R-:W-:Y:S02]  /*4970*/  SHF.R.S32.HI R21, RZ, 0x1f, R30 ;  /* 0x0000001fff157819 */ /* 0x000fe4000001141e */
[----:B------:R-:W-:-:S02]  /*4980*/  SHF.R.S32.HI R22, RZ, 0x1f, R31 ;  /* 0x0000001fff167819 */ /* 0x000fc4000001141f */
[----:B------:R-:W-:Y:S02]  /*4990*/  CS2R R30, SRZ ;  /* 0x00000000001e7805 */ /* 0x000fe4000001ff00 */
[----:B------:R-:W-:Y:S02]  /*49a0*/  SHF.R.S32.HI R23, RZ, 0x1f, R32 ;  /* 0x0000001fff177819 */ /* 0x000fe40000011420 */
[----:B------:R-:W-:Y:S02]  /*49b0*/  SHF.R.S32.HI R24, RZ, 0x1f, R33 ;  /* 0x0000001fff187819 */ /* 0x000fe40000011421 */
[----:B0-----:R-:W-:Y:S02]  /*49c0*/  IADD3 R154, P2, R33, UR16, RZ ;  /* 0x00000010219a7c10 */ /* 0x001fe4000ff5e0ff */
[----:B------:R-:W-:Y:S02]  /*49d0*/  CS2R R32, SRZ ;  /* 0x0000000000207805 */ /* 0x000fe4000001ff00 */
[----:B------:R-:W-:-:S02]  /*49e0*/  SHF.R.S32.HI R25, RZ, 0x1f, R34 ;  /* 0x0000001fff197819 */ /* 0x000fc40000011422 */
[----:B------:R-:W-:Y:S01]  /*49f0*/  SHF.R.S32.HI R19, RZ, 0x1f, R35 ;  /* 0x0000001fff137819 */ /* 0x000fe20000011423 */
[----:B------:R0:W-:Y:S01]  /*4a00*/  STL [R1+0x2c], R154 ;  /* 0x00002c9a01007387 */ /* 0x0001e20000100800 */
[----:B------:R-:W-:Y:S02]  /*4a10*/  R2UR UR8, R57 ;  /* 0x00000000390872ca */ /* 0x000fe400000e0000 */
[----:B------:R-:W-:Y:S01]  /*4a20*/  IADD3.X R10, R10, UR17, RZ, P6, !PT ;  /* 0x000000110a0a7c10 */ /* 0x000fe2000b7fe4ff */
[----:B------:R1:W-:Y:S01]  /*4a30*/  STL [R1], R155 ;  /* 0x0000009b01007387 */ /* 0x0003e20000100800 */
[----:B0-----:R-:W-:Y:S02]  /*4a40*/  IADD3 R154, P1, R34, UR16, RZ ;  /* 0x00000010229a7c10 */ /* 0x001fe4000ff3e0ff */
[----:B-1----:R-:W-:-:S03]  /*4a50*/  IADD3.X R155, R20, UR17, RZ, P0, !PT ;  /* 0x00000011149b7c10 */ /* 0x002fc600087fe4ff */
[----:B------:R0:W-:Y:S01]  /*4a60*/  STL [R1+0x34], R154 ;  /* 0x0000349a01007387 */ /* 0x0001e20000100800 */
[----:B------:R-:W-:-:S03]  /*4a70*/  SHF.R.S32.HI R20, RZ, 0x1f, R36 ;  /* 0x0000001fff147819 */ /* 0x000fc60000011424 */
[----:B------:R-:W-:Y:S01]  /*4a80*/  UIADD3.64 UR20, UR8, 0x100, URZ ;  /* 0x0000010008147897 */ /* 0x000fe2000fffe03f */
[----:B------:R1:W-:Y:S01]  /*4a90*/  STL [R1+0x8], R155 ;  /* 0x0000089b01007387 */ /* 0x0003e20000100800 */
[----:B0-----:R-:W-:Y:S02]  /*4aa0*/  IADD3 R154, P0, R35, UR16, RZ ;  /* 0x00000010239a7c10 */ /* 0x001fe4000ff1e0ff */
[----:B------:R-:W-:Y:S02]  /*4ab0*/  CS2R R34, SRZ ;  /* 0x0000000000227805 */ /* 0x000fe4000001ff00 */
[----:B-1----:R-:W-:Y:S01]  /*4ac0*/  IADD3.X R155, R21, UR17, RZ, P5, !PT ;  /* 0x00000011159b7c10 */ /* 0x002fe2000affe4ff */
[----:B------:R0:W-:Y:S01]  /*4ad0*/  STL [R1+0x3c], R154 ;  /* 0x00003c9a01007387 */ /* 0x0001e20000100800 */
[----:B------:R-:W-:-:S03]  /*4ae0*/  SHF.R.S32.HI R21, RZ, 0x1f, R37 ;  /* 0x0000001fff157819 */ /* 0x000fc60000011425 */
[----:B------:R1:W-:Y:S01]  /*4af0*/  STL [R1+0x10], R155 ;  /* 0x0000109b01007387 */ /* 0x0003e20000100800 */
[----:B0-----:R-:W-:Y:S02]  /*4b00*/  IADD3 R154, P5, R36, UR16, RZ ;  /* 0x00000010249a7c10 */ /* 0x001fe4000ffbe0ff */
[----:B-1----:R-:W-:-:S03]  /*4b10*/  IADD3.X R155, R22, UR17, RZ, P4, !PT ;  /* 0x00000011169b7c10 */ /* 0x002fc6000a7fe4ff */
[----:B------:R0:W-:Y:S01]  /*4b20*/  STL [R1+0x44], R154 ;  /* 0x0000449a01007387 */ /* 0x0001e20000100800 */
[----:B------:R-:W-:-:S03]  /*4b30*/  SHF.R.S32.HI R22, RZ, 0x1f, R38 ;  /* 0x0000001fff167819 */ /* 0x000fc60000011426 */
        /* <DEDUP_REMOVED lines=154> */
[----:B------:R-:W-:Y:S02]  /*54e0*/  IADD3.X R19, R19, UR17, RZ, P2, !PT ;  /* 0x0000001113137c10 */ /* 0x000fe400097fe4ff */
[----:B------:R-:W-:Y:S01]  /*54f0*/  SHF.R.S32.HI R21, RZ, 0x1f, R80 ;  /* 0x0000001fff157819 */ /* 0x000fe20000011450 */
[----:B------:R1:W-:Y:S01]  /*5500*/  STL [R1+0xf0], R155 ;  /* 0x0000f09b01007387 */ /* 0x0003e20000100800 */
[----:B0-----:R-:W-:-:S02]  /*5510*/  IADD3 R154, P1, R78, UR16, RZ ;  /* 0x000000104e9a7c10 */ /* 0x001fc4000ff3e0ff */
        /* <DEDUP_REMOVED lines=20> */
[----:B------:R0:W-:Y:S04]  /*5660*/  STL [R1+0x13c], R154 ;  /* 0x00013c9a01007387 */ /* 0x0001e80000100800 */
[----:B------:R-:W-:Y:S01]  /*5670*/  STL [R1+0x110], R155 ;  /* 0x0001109b01007387 */ /* 0x000fe20000100800 */
[----:B0-----:R-:W-:-:S02]  /*5680*/  IADD3 R154, P3, R18, UR16, RZ ;  /* 0x00000010129a7c10 */ /* 0x001fc4000ff7e0ff */
[----:B------:R-:W-:-:S03]  /*5690*/  SHF.R.S32.HI R18, RZ, 0x1f, R17 ;  /* 0x0000001fff127819 */ /* 0x000fc60000011411 */
[----:B------:R0:W-:Y:S04]  /*56a0*/  STL [R1+0x144], R154 ;  /* 0x0001449a01007387 */ /* 0x0001e80000100800 */
[----:B------:R1:W-:Y:S01]  /*56b0*/  STL [R1+0x118], R19 ;  /* 0x0001181301007387 */ /* 0x0003e20000100800 */
[----:B0-----:R-:W-:Y:S02]  /*56c0*/  IADD3 R154, P2, R17, UR16, RZ ;  /* 0x00000010119a7c10 */ /* 0x001fe4000ff5e0ff */
[----:B------:R-:W-:Y:S02]  /*56d0*/  SHF.R.S32.HI R17, RZ, 0x1f, R5 ;  /* 0x0000001fff117819 */ /* 0x000fe40000011405 */
[----:B-1----:R-:W-:Y:S01]  /*56e0*/  IADD3.X R19, R20, UR17, RZ, P1, !PT ;  /* 0x0000001114137c10 */ /* 0x002fe20008ffe4ff */
[----:B------:R-:W-:Y:S01]  /*56f0*/  STL [R1+0x14c], R154 ;  /* 0x00014c9a01007387 */ /* 0x000fe20000100800 */
[----:B------:R-:W-:-:S02]  /*5700*/  IADD3 R20, P1, R5, UR16, RZ ;  /* 0x0000001005147c10 */ /* 0x000fc4000ff3e0ff */
[----:B------:R-:W-:Y:S01]  /*5710*/  IADD3.X R5, R21, UR17, RZ, P0, !PT ;  /* 0x0000001115057c10 */ /* 0x000fe200087fe4ff */
[----:B------:R0:W-:Y:S01]  /*5720*/  STL [R1+0x120], R19 ;  /* 0x0001201301007387 */ /* 0x0001e20000100800 */
[----:B------:R-:W-:-:S03]  /*5730*/  IADD3.X R18, R18, UR17, RZ, P2, !PT ;  /* 0x0000001112127c10 */ /* 0x000fc600097fe4ff */
[----:B------:R1:W-:Y:S04]  /*5740*/  STL [R1+0x154], R20 ;  /* 0x0001541401007387 */ /* 0x0003e80000100800 */
[----:B------:R2:W-:Y:S01]  /*5750*/  STL [R1+0x128], R5 ;  /* 0x0001280501007387 */ /* 0x0005e20000100800 */
[----:B0-----:R-:W-:Y:S02]  /*5760*/  IADD3 R19, P0, R3, UR16, RZ ;  /* 0x0000001003137c10 */ /* 0x001fe4000ff1e0ff */
[----:B-1----:R-:W-:-:S03]  /*5770*/  IADD3.X R20, R22, UR17, RZ, P5, !PT ;  /* 0x0000001116147c10 */ /* 0x002fc6000affe4ff */
[----:B------:R0:W-:Y:S01]  /*5780*/  STL [R1+0x15c], R19 ;  /* 0x00015c1301007387 */ /* 0x0001e20000100800 */
[----:B------:R-:W-:Y:S02]  /*5790*/  LEA.HI.X.SX32 R3, R3, UR17, 0x1, P0 ;  /* 0x0000001103037c11 */ /* 0x000fe400080f0eff */
[----:B--2---:R-:W-:Y:S01]  /*57a0*/  IADD3.X R5, R23, UR17, RZ, P4, !PT ;  /* 0x0000001117057c10 */ /* 0x004fe2000a7fe4ff */
[----:B------:R-:W-:Y:S04]  /*57b0*/  STL [R1+0x130], R20 ;  /* 0x0001301401007387 */ /* 0x000fe80000100800 */
[----:B------:R1:W-:Y:S01]  /*57c0*/  STL [R1+0x138], R5 ;  /* 0x0001380501007387 */ /* 0x0003e20000100800 */
[----:B0-----:R-:W-:Y:S02]  /*57d0*/  IADD3.X R19, R24, UR17, RZ, P3, !PT ;  /* 0x0000001118137c10 */ /* 0x001fe40009ffe4ff */
[----:B------:R-:W-:-:S03]  /*57e0*/  CS2R R24, SRZ ;  /* 0x0000000000187805 */ /* 0x000fc6000001ff00 */
[----:B------:R-:W-:Y:S01]  /*57f0*/  STL [R1+0x140], R19 ;  /* 0x0001401301007387 */ /* 0x000fe20000100800 */
[----:B-1----:R-:W-:Y:S01]  /*5800*/  IADD3.X R5, R17, UR17, RZ, P1, !PT ;  /* 0x0000001111057c10 */ /* 0x002fe20008ffe4ff */
[----:B------:R-:W-:Y:S02]  /*5810*/  IMAD.SHL.U32 R17, R153, 0x8, RZ ;  /* 0x0000000899117824 */ /* 0x000fe400078e00ff */
[----:B------:R-:W-:Y:S01]  /*5820*/  STL [R1+0x148], R18 ;  /* 0x0001481201007387 */ /* 0x000fe20000100800 */
[----:B------:R-:W-:-:S03]  /*5830*/  UIADD3.64 UR16, UR8, 0xfe, URZ ;  /* 0x000000fe08107897 */ /* 0x000fc6000fffe03f */
[----:B------:R0:W-:Y:S04]  /*5840*/  STL [R1+0x150], R5 ;  /* 0x0001500501007387 */ /* 0x0001e80000100800 */
[----:B------:R1:W-:Y:S04]  /*5850*/  STL [R1+0x158], R3 ;  /* 0x0001580301007387 */ /* 0x0003e80000100800 */
[----:B------:R2:W-:Y:S01]  /*5860*/  STL [R1+0x174], R17 ;  /* 0x0001741101007387 */ /* 0x0005e20000100800 */
[----:B0-----:R-:W-:Y:S02]  /*5870*/  LOP3.LUT R5, R153, 0x3f, RZ, 0xc0, !PT ;  /* 0x0000003f99057812 */ /* 0x001fe400078ec0ff */
[----:B-1----:R-:W-:-:S05]  /*5880*/  LOP3.LUT R3, R17, 0x30, RZ, 0xc0, !PT ;  /* 0x0000003011037812 */ /* 0x002fca00078ec0ff */
[----:B--2---:R-:W-:Y:S02]  /*5890*/  IMAD R17, R152, 0x40, R3 ;  /* 0x0000004098117824 */ /* 0x004fe400078e0203 */
[----:B------:R-:W-:Y:S01]  /*58a0*/  IMAD R3, R5, UR7, RZ ;  /* 0x0000000705037c24 */ /* 0x000fe2000f8e02ff */
[----:B------:R-:W-:Y:S02]  /*58b0*/  UMOV UR7, 0x80000020 ;  /* 0x8000002000077882 */ /* 0x000fe40000000000 */
[C---:B------:R-:W-:Y:S01]  /*58c0*/  LOP3.LUT R19, R17.reuse, 0x10, RZ, 0x3c, !PT ;  /* 0x0000001011137812 */ /* 0x040fe200078e3cff */
[----:B------:R0:W-:Y:S01]  /*58d0*/  STL [R1+0x160], R17 ;  /* 0x0001601101007387 */ /* 0x0001e20000100800 */
[C---:B------:R-:W-:Y:S02]  /*58e0*/  LOP3.LUT R18, R17.reuse, 0x20, RZ, 0x3c, !PT ;  /* 0x0000002011127812 */ /* 0x040fe400078e3cff */
[----:B------:R-:W-:Y:S01]  /*58f0*/  SHF.R.S32.HI R20, RZ, 0x1f, R3 ;  /* 0x0000001fff147819 */ /* 0x000fe20000011403 */
[----:B------:R1:W-:Y:S04]  /*5900*/  STL [R1+0x16c], R19 ;  /* 0x00016c1301007387 */ /* 0x0003e80000100800 */
[----:B------:R1:W-:Y:S01]  /*5910*/  STL [R1+0x168], R18 ;  /* 0x0001681201007387 */ /* 0x0003e20000100800 */
[----:B0-----:R-:W-:-:S05]  /*5920*/  LOP3.LUT R17, R17, 0x30, RZ, 0x3c, !PT ;  /* 0x0000003011117812 */ /* 0x001fca00078e3cff */
[----:B------:R1:W-:Y:S02]  /*5930*/  STL [R1+0x164], R17 ;  /* 0x0001641101007387 */ /* 0x0003e40000100800 */
.L_x_2:
[----:B------:R0:W-:Y:S01]  /*5940*/  STL [R1+0x1b8], R12 ;  /* 0x0001b80c01007387 */ /* 0x0001e20000100800 */
[C---:B------:R-:W-:Y:S02]  /*5950*/  ISETP.GT.AND P1, PT, R4.reuse, RZ, PT ;  /* 0x000000ff0400720c */ /* 0x040fe40003f24270 */
[----:B------:R-:W-:Y:S01]  /*5960*/  ISETP.GT.AND P3, PT, R4, 0x1, PT ;  /* 0x000000010400780c */ /* 0x000fe20003f64270 */
[----:B-----5:R2:W-:Y:S01]  /*5970*/  STL [R1+0x178], R2 ;  /* 0x0001780201007387 */ /* 0x0205e20000100800 */
[----:B------:R-:W-:Y:S02]  /*5980*/  IADD3 R20, P2, R6, UR13, RZ ;  /* 0x0000000d06147c10 */ /* 0x000fe4000ff5e0ff */
[----:B------:R-:W-:Y:S02]  /*5990*/  PRMT R160, RZ, 0x7610, R160 ;  /* 0x00007610ffa07816 */ /* 0x000fe400000000a0 */
[----:B------:R-:W-:Y:S01]  /*59a0*/  PRMT R161, RZ, 0x7610, R161 ;  /* 0x00007610ffa17816 */ /* 0x000fe200000000a1 */
[----:B0-----:R-:W0:Y:S01]  /*59b0*/  LDC R12, c[0x0][0x238] ;  /* 0x00008e00ff0c7b82 */ /* 0x001e220000000800 */
[----:B------:R-:W-:-:S03]  /*59c0*/  ISETP.GT.AND P0, PT, R4, 0x2, PT ;  /* 0x000000020400780c */ /* 0x000fc60003f04270 */
[----:B-1----:R-:W-:Y:S01]  /*59d0*/  @P1 IMAD.MOV.U32 R18, RZ, RZ, R6 ;  /* 0x000000ffff121224 */ /* 0x002fe200078e0006 */
[----:B------:R-:W-:Y:S01]  /*59e0*/  PRMT R162, RZ, 0x7610, R162 ;  /* 0x00007610ffa27816 */ /* 0x000fe200000000a2 */
[----:B------:R-:W-:Y:S01]  /*59f0*/  @P1 IMAD.MOV.U32 R19, RZ, RZ, R11 ;  /* 0x000000ffff131224 */ /* 0x000fe200078e000b */
[----:B------:R-:W-:Y:S01]  /*5a00*/  ISETP.GT.AND P4, PT, R4, 0x4, PT ;  /* 0x000000040400780c */ /* 0x000fe20003f84270 */
[----:B--2---:R-:W2:Y:S04]  /*5a10*/  LDL R2, [R1+0x15c] ;  /* 0x00015c0001027983 */ /* 0x004ea80000100800 */
[----:B------:R1:W3:Y:S01]  /*5a20*/  @P1 LDG.E.U8 R160, desc[UR14][R18.64] ;  /* 0x0000000e12a01981 */ /* 0x0002e2000c1e1100 */
[C---:B0-----:R-:W-:Y:S01]  /*5a30*/  LEA.HI.X.SX32 R21, R12.reuse, R11, 0x1, P2 ;  /* 0x0000000b0c157211 */ /* 0x041fe200010f0eff */
[----:B------:R-:W-:-:S04]  /*5a40*/  IMAD.SHL.U32 R17, R12, 0x2, RZ ;  /* 0x000000020c117824 */ /* 0x000fc800078e00ff */
[----:B------:R0:W4:Y:S01]  /*5a50*/  @P3 LDG.E.U8 R161, desc[UR14][R20.64] ;  /* 0x0000000e14a13981 */ /* 0x000122000c1e1100 */
[CC--:B-1----:R-:W-:Y:S02]  /*5a60*/  IADD3 R18, P1, R17.reuse, R6.reuse, RZ ;  /* 0x0000000611127210 */ /* 0x0c2fe40007f3e0ff */
[----:B------:R-:W-:Y:S02]  /*5a70*/  ISETP.GT.AND P3, PT, R4, 0x3, PT ;  /* 0x000000030400780c */ /* 0x000fe40003f64270 */
[----:B------:R-:W-:Y:S01]  /*5a80*/  LEA.HI.X.SX32 R19, R17, R11, 0x1, P1 ;  /* 0x0000000b11137211 */ /* 0x000fe200008f0eff */
[C---:B0-----:R-:W-:Y:S01]  /*5a90*/  IMAD R21, R12.reuse, 0x3, RZ ;  /* 0x000000030c157824 */ /* 0x041fe200078e02ff */
[----:B------:R-:W-:Y:S01]  /*5aa0*/  PRMT R163, RZ, 0x7610, R163 ;  /* 0x00007610ffa37816 */ /* 0x000fe200000000a3 */
[C---:B------:R-:W-:Y:S02]  /*5ab0*/  IMAD.SHL.U32 R17, R12.reuse, 0x4, RZ ;  /* 0x000000040c117824 */ /* 0x040fe400078e00ff */
[----:B------:R0:W2:Y:S01]  /*5ac0*/  @P0 LDG.E.U8 R162, desc[UR14][R18.64] ;  /* 0x0000000e12a20981 */ /* 0x0000a2000c1e1100 */
[----:B------:R-:W-:Y:S01]  /*5ad0*/  IADD3 R20, P2, R21, R6, RZ ;  /* 0x0000000615147210 */ /* 0x000fe20007f5e0ff */
[----:B------:R-:W-:Y:S01]  /*5ae0*/  IMAD R22, R12, 0x5, RZ ;  /* 0x000000050c167824 */ /* 0x000fe200078e02ff */
[----:B------:R-:W-:-:S02]  /*5af0*/  ISETP.GT.AND P0, PT, R4, 0x5, PT ;  /* 0x000000050400780c */ /* 0x000fc40003f04270 */
[----:B------:R-:W-:Y:S02]  /*5b00*/  LEA.HI.X.SX32 R21, R21, R11, 0x1, P2 ;  /* 0x0000000b15157211 */ /* 0x000fe400010f0eff */
[----:B0-----:R-:W-:-:S03]  /*5b10*/  IADD3 R18, P1, R17, R6, RZ ;  /* 0x0000000611127210 */ /* 0x001fc60007f3e0ff */
[----:B------:R0:W3:Y:S01]  /*5b20*/  @P3 LDG.E.U8 R163, desc[UR14][R20.64] ;  /* 0x0000000e14a33981 */ /* 0x0000e2000c1e1100 */
[----:B------:R-:W-:Y:S02]  /*5b30*/  PRMT R180, RZ, 0x7610, R180 ;  /* 0x00007610ffb47816 */ /* 0x000fe400000000b4 */
[----:B------:R-:W-:Y:S02]  /*5b40*/  LEA.HI.X.SX32 R19, R17, R11, 0x1, P1 ;  /* 0x0000000b11137211 */ /* 0x000fe400008f0eff */
[----:B------:R-:W-:Y:S01]  /*5b50*/  PRMT R181, RZ, 0x7610, R181 ;  /* 0x00007610ffb57816 */ /* 0x000fe200000000b5 */
[----:B------:R-:W-:Y:S01]  /*5b60*/  IMAD R17, R12, 0x6, RZ ;  /* 0x000000060c117824 */ /* 0x000fe200078e02ff */
[----:B------:R-:W-:Y:S01]  /*5b70*/  ISETP.GT.AND P3, PT, R4, 0x6, PT ;  /* 0x000000060400780c */ /* 0x000fe20003f64270 */
[----:B------:R1:W4:Y:S01]  /*5b80*/  @P4 LDG.E.U8 R180, desc[UR14][R18.64] ;  /* 0x0000000e12b44981 */ /* 0x000322000c1e1100 */
[----:B0-----:R-:W-:Y:S02]  /*5b90*/  IADD3 R20, P1, R22, R6, RZ ;  /* 0x0000000616147210 */ /* 0x001fe40007f3e0ff */
[----:B------:R-:W-:-:S02]  /*5ba0*/  ISETP.GT.AND P4, PT, R4, 0x7, PT ;  /* 0x000000070400780c */ /* 0x000fc40003f84270 */
[----:B------:R-:W-:Y:S01]  /*5bb0*/  LEA.HI.X.SX32 R21, R22, R11, 0x1, P1 ;  /* 0x0000000b16157211 */ /* 0x000fe200008f0eff */
[----:B------:R-:W-:Y:S01]  /*5bc0*/  IMAD R22, R12, 0x7, RZ ;  /* 0x000000070c167824 */ /* 0x000fe200078e02ff */
[----:B-1----:R-:W-:-:S03]  /*5bd0*/  IADD3 R18, P2, R17, R6, RZ ;  /* 0x0000000611127210 */ /* 0x002fc60007f5e0ff */
[----:B------:R0:W4:Y:S01]  /*5be0*/  @P0 LDG.E.U8 R181, desc[UR14][R20.64] ;  /* 0x0000000e14b50981 */ /* 0x000122000c1e1100 */
[----:B------:R-:W-:Y:S02]  /*5bf0*/  PRMT R182, RZ, 0x7610, R182 ;  /* 0x00007610ffb67816 */ /* 0x000fe400000000b6 */
[----:B------:R-:W-:Y:S02]  /*5c00*/  PRMT R183, RZ, 0x7610, R183 ;  /* 0x00007610ffb77816 */ /* 0x000fe400000000b7 */
[-C--:B------:R-:W-:Y:S02]  /*5c10*/  LEA.HI.X.SX32 R19, R17, R11.reuse, 0x1, P2 ;  /* 0x0000000b11137211 */ /* 0x080fe400010f0eff */
[----:B0-----:R-:W-:Y:S01]  /*5c20*/  IADD3 R20, P1, R22, R6, RZ ;  /* 0x0000000616147210 */ /* 0x001fe20007f3e0ff */
[----:B------:R-:W-:Y:S01]  /*5c30*/  IMAD.SHL.U32 R17, R12, 0x8, RZ ;  /* 0x000000080c117824 */ /* 0x000fe200078e00ff */
[----:B------:R-:W-:Y:S01]  /*5c40*/  ISETP.GT.AND P0, PT, R4, 0x8, PT ;  /* 0x000000080400780c */ /* 0x000fe20003f04270 */
[----:B------:R0:W4:Y:S01]  /*5c50*/  @P3 LDG.E.U8 R182, desc[UR14][R18.64] ;  /* 0x0000000e12b63981 */ /* 0x000122000c1e1100 */
[----:B------:R-:W-:-:S02]  /*5c60*/  LEA.HI.X.SX32 R21, R22, R11, 0x1, P1 ;  /* 0x0000000b16157211 */ /* 0x000fc400008f0eff */
[----:B------:R-:W-:-:S03]  /*5c70*/  ISETP.GT.AND P3, PT, R4, 0x9, PT ;  /* 0x000000090400780c */ /* 0x000fc60003f64270 */
[----:B------:R1:W4:Y:S01]  /*5c80*/  @P4 LDG.E.U8 R183, desc[UR14][R20.64] ;  /* 0x0000000e14b74981 */ /* 0x000322000c1e1100 */
[----:B------:R-:W-:Y:S02]  /*5c90*/  PRMT R184, RZ, 0x7610, R184 ;  /* 0x00007610ffb87816 */ /* 0x000fe400000000b8 */
[----:B0-----:R-:W-:Y:S01]  /*5ca0*/  IADD3 R18, P1, R17, R6, RZ ;  /* 0x0000000611127210 */ /* 0x001fe20007f3e0ff */
[----:B-1----:R-:W-:-:S03]  /*5cb0*/  IMAD R21, R12, 0x9, RZ ;  /* 0x000000090c157824 */ /* 0x002fc600078e02ff */
[-C--:B------:R-:W-:Y:S01]  /*5cc0*/  LEA.HI.X.SX32 R19, R17, R11.reuse, 0x1, P1 ;  /* 0x0000000b11137211 */ /* 0x080fe200008f0eff */
[----:B------:R-:W-:Y:S01]  /*5cd0*/  IMAD R17, R12, 0xa, RZ ;  /* 0x0000000a0c117824 */ /* 0x000fe200078e02ff */
[----:B------:R-:W-:Y:S02]  /*5ce0*/  ISETP.GT.AND P4, PT, R4, 0xa, PT ;  /* 0x0000000a0400780c */ /* 0x000fe40003f84270 */
[C---:B------:R-:W-:Y:S01]  /*5cf0*/  IADD3 R20, P2, R21.reuse, R6, RZ ;  /* 0x0000000615147210 */ /* 0x040fe20007f5e0ff */
[----:B------:R0:W4:Y:S01]  /*5d00*/  @P0 LDG.E.U8 R184, desc[UR14][R18.64] ;  /* 0x0000000e12b80981 */ /* 0x000122000c1e1100 */
[----:B------:R-:W-:Y:S01]  /*5d10*/  PRMT R185, RZ, 0x7610, R185 ;  /* 0x00007610ffb97816 */ /* 0x000fe200000000b9 */
[----:B------:R-:W-:Y:S01]  /*5d20*/  IMAD R22, R12, 0xb, RZ ;  /* 0x0000000b0c167824 */ /* 0x000fe200078e02ff */
[----:B------:R-:W-:Y:S02]  /*5d30*/  LEA.HI.X.SX32 R21, R21, R11, 0x1, P2 ;  /* 0x0000000b15157211 */ /* 0x000fe400010f0eff */
[----:B------:R-:W-:-:S02]  /*5d40*/  ISETP.GT.AND P0, PT, R4, 0xb, PT ;  /* 0x0000000b0400780c */ /* 0x000fc40003f04270 */
[----:B------:R-:W-:Y:S01]  /*5d50*/  PRMT R186, RZ, 0x7610, R186 ;  /* 0x00007610ffba7816 */ /* 0x000fe200000000ba */
[----:B------:R1:W4:Y:S01]  /*5d60*/  @P3 LDG.E.U8 R185, desc[UR14][R20.64] ;  /* 0x0000000e14b93981 */ /* 0x000322000c1e1100 */
[----:B0-----:R-:W-:-:S04]  /*5d70*/  IADD3 R18, P1, R17, R6, RZ ;  /* 0x0000000611127210 */ /* 0x001fc80007f3e0ff */
[----:B------:R-:W-:Y:S02]  /*5d80*/  LEA.HI.X.SX32 R19, R17, R11, 0x1, P1 ;  /* 0x0000000b11137211 */ /* 0x000fe400008f0eff */
[----:B-1----:R-:W-:-:S03]  /*5d90*/  IADD3 R20, P1, R22, R6, RZ ;  /* 0x0000000616147210 */ /* 0x002fc60007f3e0ff */
[----:B------:R0:W4:Y:S01]  /*5da0*/  @P4 LDG.E.U8 R186, desc[UR14][R18.64] ;  /* 0x0000000e12ba4981 */ /* 0x000122000c1e1100 */
[----:B------:R-:W-:Y:S01]  /*5db0*/  PRMT R187, RZ, 0x7610, R187 ;  /* 0x00007610ffbb7816 */ /* 0x000fe200000000bb */
[----:B------:R-:W-:Y:S01]  /*5dc0*/  IMAD R17, R12, 0xc, RZ ;  /* 0x0000000c0c117824 */ /* 0x000fe200078e02ff */
[----:B------:R-:W-:Y:S01]  /*5dd0*/  LEA.HI.X.SX32 R21, R22, R11, 0x1, P1 ;  /* 0x0000000b16157211 */ /* 0x000fe200008f0eff */
[----:B------:R-:W-:Y:S01]  /*5de0*/  IMAD R22, R12, 0xd, RZ ;  /* 0x0000000d0c167824 */ /* 0x000fe200078e02ff */
[C---:B------:R-:W-:Y:S02]  /*5df0*/  ISETP.GT.AND P3, PT, R4.reuse, 0xc, PT ;  /* 0x0000000c0400780c */ /* 0x040fe40003f64270 */
[----:B------:R-:W-:Y:S01]  /*5e00*/  ISETP.GT.AND P4, PT, R4, 0xd, PT ;  /* 0x0000000d0400780c */ /* 0x000fe20003f84270 */
[----:B------:R1:W4:Y:S01]  /*5e10*/  @P0 LDG.E.U8 R187, desc[UR14][R20.64] ;  /* 0x0000000e14bb0981 */ /* 0x000322000c1e1100 */
[----:B0-----:R-:W-:Y:S02]  /*5e20*/  IADD3 R18, P2, R17, R6, RZ ;  /* 0x0000000611127210 */ /* 0x001fe40007f5e0ff */
[----:B------:R-:W-:-:S02]  /*5e30*/  PRMT R192, RZ, 0x7610, R192 ;  /* 0x00007610ffc07816 */ /* 0x000fc400000000c0 */
[----:B------:R-:W-:Y:S02]  /*5e40*/  PRMT R193, RZ, 0x7610, R193 ;  /* 0x00007610ffc17816 */ /* 0x000fe400000000c1 */
[----:B-1----:R-:W-:Y:S02]  /*5e50*/  IADD3 R20, P1, R22, R6, RZ ;  /* 0x0000000616147210 */ /* 0x002fe40007f3e0ff */
[-C--:B------:R-:W-:Y:S01]  /*5e60*/  LEA.HI.X.SX32 R19, R17, R11.reuse, 0x1, P2 ;  /* 0x0000000b11137211 */ /* 0x080fe200010f0eff */
[----:B------:R-:W-:Y:S01]  /*5e70*/  IMAD R17, R12, 0xe, RZ ;  /* 0x0000000e0c117824 */ /* 0x000fe200078e02ff */
[----:B------:R-:W-:Y:S02]  /*5e80*/  LEA.HI.X.SX32 R21, R22, R11, 0x1, P1 ;  /* 0x0000000b16157211 */ /* 0x000fe400008f0eff */
[C---:B------:R-:W-:Y:S01]  /*5e90*/  ISETP.GT.AND P0, PT, R4.reuse, 0xe, PT ;  /* 0x0000000e0400780c */ /* 0x040fe20003f04270 */
[----:B------:R0:W4:Y:S01]  /*5ea0*/  @P3 LDG.E.U8 R192, desc[UR14][R18.64] ;  /* 0x0000000e12c03981 */ /* 0x000122000c1e1100 */
[----:B------:R-:W-:-:S03]  /*5eb0*/  ISETP.GT.AND P3, PT, R4, 0xf, PT ;  /* 0x0000000f0400780c */ /* 0x000fc60003f64270 */
[----:B------:R1:W4:Y:S01]  /*5ec0*/  @P4 LDG.E.U8 R193, desc[UR14][R20.64] ;  /* 0x0000000e14c14981 */ /* 0x000322000c1e1100 */
[----:B------:R-:W-:Y:S02]  /*5ed0*/  PRMT R194, RZ, 0x7610, R194 ;  /* 0x00007610ffc27816 */ /* 0x000fe400000000c2 */
[----:B0-----:R-:W-:Y:S01]  /*5ee0*/  IADD3 R18, P1, R17, R6, RZ ;  /* 0x0000000611127210 */ /* 0x001fe20007f3e0ff */
[----:B-1----:R-:W-:-:S03]  /*5ef0*/  IMAD R21, R12, 0xf, RZ ;  /* 0x0000000f0c157824 */ /* 0x002fc600078e02ff */
[-C--:B------:R-:W-:Y:S01]  /*5f00*/  LEA.HI.X.SX32 R19, R17, R11.reuse, 0x1, P1 ;  /* 0x0000000b11137211 */ /* 0x080fe200008f0eff */
[----:B------:R-:W-:Y:S01]  /*5f10*/  IMAD.SHL.U32 R17, R12, 0x10, RZ ;  /* 0x000000100c117824 */ /* 0x000fe200078e00ff */
        /* <DEDUP_REMOVED lines=97> */
[----:B------:R-:W-:Y:S01]  /*6530*/  IMAD.SHL.U32 R17, R12, 0x20, RZ ;  /* 0x000000200c117824 */ /* 0x000fe200078e00ff */
        /* <DEDUP_REMOVED lines=8> */
[----:B------:R-:W-:Y:S01]  /*65c0*/  LEA.HI.X.SX32 R19, R17, R11, 0x1, P1 ;  /* 0x0000000b11137211 */ /* 0x000fe200008f0eff */
[----:B------:R-:W-:Y:S01]  /*65d0*/  IMAD R17, R12, 0x22, RZ ;  /* 0x000000220c117824 */ /* 0x000fe200078e02ff */
[----:B------:R-:W-:-:S03]  /*65e0*/  IADD3 R22, P2, R21, R6, RZ ;  /* 0x0000000615167210 */ /* 0x000fc60007f5e0ff */
[----:B------:R0:W4:Y:S01]  /*65f0*/  @P0 LDG.E.U8 R152, desc[UR14][R18.64] ;  /* 0x0000000e12980981 */ /* 0x000122000c1e1100 */
[C---:B------:R-:W-:Y:S02]  /*6600*/  ISETP.GT.AND P4, PT, R4.reuse, 0x22, PT ;  /* 0x000000220400780c */ /* 0x040fe40003f84270 */
[----:B------:R-:W-:Y:S02]  /*6610*/  PRMT R153, RZ, 0x7610, R153 ;  /* 0x00007610ff997816 */ /* 0x000fe40000000099 */
[-C--:B------:R-:W-:Y:S02]  /*6620*/  LEA.HI.X.SX32 R23, R21, R11.reuse, 0x1, P2 ;  /* 0x0000000b15177211 */ /* 0x080fe400010f0eff */
[C---:B------:R-:W-:Y:S02]  /*6630*/  IADD3 R20, P1, R17.reuse, R6, RZ ;  /* 0x0000000611147210 */ /* 0x040fe40007f3e0ff */
[----:B------:R-:W-:Y:S01]  /*6640*/  ISETP.GT.AND P0, PT, R4, 0x23, PT ;  /* 0x000000230400780c */ /* 0x000fe20003f04270 */
[C---:B0-----:R-:W-:Y:S01]  /*6650*/  IMAD R18, R12.reuse, 0x23, RZ ;  /* 0x000000230c127824 */ /* 0x041fe200078e02ff */
[----:B------:R-:W-:Y:S01]  /*6660*/  LEA.HI.X.SX32 R21, R17, R11, 0x1, P1 ;  /* 0x0000000b11157211 */ /* 0x000fe200008f0eff */
[----:B------:R0:W4:Y:S01]  /*6670*/  @P3 LDG.E.U8 R153, desc[UR14][R22.64] ;  /* 0x0000000e16993981 */ /* 0x000122000c1e1100 */
[----:B------:R-:W-:Y:S01]  /*6680*/  PRMT R19, RZ, 0x7610, R19 ;  /* 0x00007610ff137816 */ /* 0x000fe20000000013 */
[----:B------:R-:W-:Y:S01]  /*6690*/  IMAD R17, R12, 0x24, RZ ;  /* 0x000000240c117824 */ /* 0x000fe200078e02ff */
[----:B------:R-:W-:-:S02]  /*66a0*/  ISETP.GT.AND P3, PT, R4, 0x24, PT ;  /* 0x000000240400780c */ /* 0x000fc40003f64270 */
[----:B------:R-:W-:Y:S02]  /*66b0*/  PRMT R154, RZ, 0x7610, R154 ;  /* 0x00007610ff9a7816 */ /* 0x000fe4000000009a */
[----:B------:R1:W4:Y:S01]  /*66c0*/  @P4 LDG.E.U8 R19, desc[UR14][R20.64] ;  /* 0x0000000e14134981 */ /* 0x000322000c1e1100 */
[----:B0-----:R-:W-:-:S04]  /*66d0*/  IADD3 R22, P1, R18, R6, RZ ;  /* 0x0000000612167210 */ /* 0x001fc80007f3e0ff */
[----:B------:R-:W-:Y:S01]  /*66e0*/  LEA.HI.X.SX32 R23, R18, R11, 0x1, P1 ;  /* 0x0000000b12177211 */ /* 0x000fe200008f0eff */
[----:B------:R-:W-:Y:S01]  /*66f0*/  IMAD R18, R12, 0x25, RZ ;  /* 0x000000250c127824 */ /* 0x000fe200078e02ff */
[----:B-1----:R-:W-:-:S03]  /*6700*/  IADD3 R20, P2, R17, R6, RZ ;  /* 0x0000000611147210 */ /* 0x002fc60007f5e0ff */
[----:B------:R0:W4:Y:S01]  /*6710*/  @P0 LDG.E.U8 R154, desc[UR14][R22.64] ;  /* 0x0000000e169a0981 */ /* 0x000122000c1e1100 */
[----:B------:R-:W-:Y:S02]  /*6720*/  ISETP.GT.AND P4, PT, R4, 0x25, PT ;  /* 0x000000250400780c */ /* 0x000fe40003f84270 */
[-C--:B------:R-:W-:Y:S01]  /*6730*/  LEA.HI.X.SX32 R21, R17, R11.reuse, 0x1, P2 ;  /* 0x0000000b11157211 */ /* 0x080fe200010f0eff */
[----:B------:R-:W-:Y:S01]  /*6740*/  IMAD R17, R12, 0x26, RZ ;  /* 0x000000260c117824 */ /* 0x000fe200078e02ff */
[----:B------:R-:W-:Y:S02]  /*6750*/  IADD3 R156, P1, R18, R6, RZ ;  /* 0x00000006129c7210 */ /* 0x000fe40007f3e0ff */
[----:B------:R-:W-:Y:S02]  /*6760*/  ISETP.GT.AND P0, PT, R4, 0x26, PT ;  /* 0x000000260400780c */ /* 0x000fe40003f04270 */
[----:B0-----:R-:W-:Y:S01]  /*6770*/  PRMT R23, RZ, 0x7610, R23 ;  /* 0x00007610ff177816 */ /* 0x001fe20000000017 */
[----:B------:R-:W-:Y:S01]  /*6780*/  IMAD R22, R12, 0x27, RZ ;  /* 0x000000270c167824 */ /* 0x000fe200078e02ff */
[----:B------:R-:W-:-:S02]  /*6790*/  LEA.HI.X.SX32 R157, R18, R11, 0x1, P1 ;  /* 0x0000000b129d7211 */ /* 0x000fc400008f0eff */
[----:B------:R-:W-:Y:S02]  /*67a0*/  PRMT R155, RZ, 0x7610, R155 ;  /* 0x00007610ff9b7816 */ /* 0x000fe4000000009b */
[----:B------:R0:W4:Y:S01]  /*67b0*/  @P3 LDG.E.U8 R23, desc[UR14][R20.64] ;  /* 0x0000000e14173981 */ /* 0x000122000c1e1100 */
[----:B------:R-:W-:Y:S02]  /*67c0*/  ISETP.GT.AND P3, PT, R4, 0x27, PT ;  /* 0x000000270400780c */ /* 0x000fe40003f64270 */
[----:B------:R-:W-:Y:S01]  /*67d0*/  PRMT R18, RZ, 0x7610, R18 ;  /* 0x00007610ff127816 */ /* 0x000fe20000000012 */
[----:B------:R1:W4:Y:S01]  /*67e0*/  @P4 LDG.E.U8 R155, desc[UR14][R156.64] ;  /* 0x0000000e9c9b4981 */ /* 0x000322000c1e1100 */
[-C--:B------:R-:W-:Y:S02]  /*67f0*/  IADD3 R188, P2, R22, R6.reuse, RZ ;  /* 0x0000000616bc7210 */ /* 0x080fe40007f5e0ff */
[----:B0-----:R-:W-:-:S04]  /*6800*/  IADD3 R20, P1, R17, R6, RZ ;  /* 0x0000000611147210 */ /* 0x001fc80007f3e0ff */
[-C--:B------:R-:W-:Y:S01]  /*6810*/  LEA.HI.X.SX32 R21, R17, R11.reuse, 0x1, P1 ;  /* 0x0000000b11157211 */ /* 0x080fe200008f0eff */
[----:B------:R-:W-:Y:S01]  /*6820*/  IMAD R17, R12, 0x28, RZ ;  /* 0x000000280c117824 */ /* 0x000fe200078e02ff */
[----:B------:R-:W-:Y:S02]  /*6830*/  ISETP.GT.AND P4, PT, R4, 0x28, PT ;  /* 0x000000280400780c */ /* 0x000fe40003f84270 */
[----:B-1----:R-:W-:Y:S01]  /*6840*/  PRMT R156, RZ, 0x7610, R156 ;  /* 0x00007610ff9c7816 */ /* 0x002fe2000000009c */
[----:B------:R0:W4:Y:S01]  /*6850*/  @P0 LDG.E.U8 R18, desc[UR14][R20.64] ;  /* 0x0000000e14120981 */ /* 0x000122000c1e1100 */
[-C--:B------:R-:W-:Y:S02]  /*6860*/  LEA.HI.X.SX32 R189, R22, R11.reuse, 0x1, P2 ;  /* 0x0000000b16bd7211 */ /* 0x080fe400010f0eff */
[C---:B------:R-:W-:Y:S02]  /*6870*/  IADD3 R158, P1, R17.reuse, R6, RZ ;  /* 0x00000006119e7210 */ /* 0x040fe40007f3e0ff */
[----:B------:R-:W-:Y:S01]  /*6880*/  ISETP.GT.AND P0, PT, R4, 0x29, PT ;  /* 0x000000290400780c */ /* 0x000fe20003f04270 */
[----:B------:R1:W4:Y:S01]  /*6890*/  @P3 LDG.E.U8 R156, desc[UR14][R188.64] ;  /* 0x0000000ebc9c3981 */ /* 0x000322000c1e1100 */
[----:B0-----:R-:W-:Y:S01]  /*68a0*/  IMAD R21, R12, 0x29, RZ ;  /* 0x000000290c157824 */ /* 0x001fe200078e02ff */
[----:B------:R-:W-:-:S02]  /*68b0*/  LEA.HI.X.SX32 R159, R17, R11, 0x1, P1 ;  /* 0x0000000b119f7211 */ /* 0x000fc400008f0eff */
[----:B------:R-:W-:Y:S02]  /*68c0*/  PRMT R20, RZ, 0x7610, R20 ;  /* 0x00007610ff147816 */ /* 0x000fe40000000014 */
[C---:B-1----:R-:W-:Y:S01]  /*68d0*/  IADD3 R188, P1, R21.reuse, R6, RZ ;  /* 0x0000000615bc7210 */ /* 0x042fe20007f3e0ff */
[----:B------:R-:W-:Y:S01]  /*68e0*/  IMAD R22, R12, 0x2a, RZ ;  /* 0x0000002a0c167824 */ /* 0x000fe200078e02ff */
[----:B------:R-:W-:Y:S02]  /*68f0*/  PRMT R17, RZ, 0x7610, R17 ;  /* 0x00007610ff117816 */ /* 0x000fe40000000011 */
[----:B------:R0:W4:Y:S01]  /*6900*/  @P4 LDG.E.U8 R20, desc[UR14][R158.64] ;  /* 0x0000000e9e144981 */ /* 0x000122000c1e1100 */
[----:B------:R-:W-:Y:S01]  /*6910*/  ISETP.GT.AND P3, PT, R4, 0x2a, PT ;  /* 0x0000002a0400780c */ /* 0x000fe20003f64270 */
[----:B------:R-:W-:Y:S01]  /*6920*/  IMAD R157, R12, 0x2b, RZ ;  /* 0x0000002b0c9d7824 */ /* 0x000fe200078e02ff */
[----:B------:R-:W-:Y:S02]  /*6930*/  LEA.HI.X.SX32 R189, R21, R11, 0x1, P1 ;  /* 0x0000000b15bd7211 */ /* 0x000fe400008f0eff */
[----:B------:R-:W-:-:S03]  /*6940*/  ISETP.GT.AND P4, PT, R4, 0x2b, PT ;  /* 0x0000002b0400780c */ /* 0x000fc60003f84270 */
[----:B------:R1:W4:Y:S01]  /*6950*/  @P0 LDG.E.U8 R17, desc[UR14][R188.64] ;  /* 0x0000000ebc110981 */ /* 0x000322000c1e1100 */
[-C--:B0-----:R-:W-:Y:S02]  /*6960*/  IADD3 R158, P2, R22, R6.reuse, RZ ;  /* 0x00000006169e7210 */ /* 0x081fe40007f5e0ff */
[----:B------:R-:W-:Y:S01]  /*6970*/  PRMT R21, RZ, 0x7610, R21 ;  /* 0x00007610ff157816 */ /* 0x000fe20000000015 */
[----:B------:R-:W-:Y:S01]  /*6980*/  IMAD R190, R12, 0x2c, RZ ;  /* 0x0000002c0cbe7824 */ /* 0x000fe200078e02ff */
[----:B------:R-:W-:Y:S02]  /*6990*/  LEA.HI.X.SX32 R159, R22, R11, 0x1, P2 ;  /* 0x0000000b169f7211 */ /* 0x000fe400010f0eff */
[----:B-1----:R-:W-:-:S03]  /*69a0*/  IADD3 R188, P1, R157, R6, RZ ;  /* 0x000000069dbc7210 */ /* 0x002fc60007f3e0ff */
[----:B------:R0:W4:Y:S01]  /*69b0*/  @P3 LDG.E.U8 R21, desc[UR14][R158.64] ;  /* 0x0000000e9e153981 */ /* 0x000122000c1e1100 */
[----:B------:R-:W-:Y:S02]  /*69c0*/  PRMT R22, RZ, 0x7610, R22 ;  /* 0x00007610ff167816 */ /* 0x000fe40000000016 */
[----:B------:R-:W-:Y:S02]  /*69d0*/  ISETP.GT.AND P0, PT, R4, 0x2c, PT ;  /* 0x0000002c0400780c */ /* 0x000fe40003f04270 */
[----:B------:R-:W-:Y:S01]  /*69e0*/  LEA.HI.X.SX32 R189, R157, R11, 0x1, P1 ;  /* 0x0000000b9dbd7211 */ /* 0x000fe200008f0eff */
[----:B------:R-:W-:Y:S01]  /*69f0*/  IMAD R196, R12, 0x2e, RZ ;  /* 0x0000002e0cc47824 */ /* 0x000fe200078e02ff */
[----:B------:R-:W-:Y:S02]  /*6a00*/  ISETP.GT.AND P3, PT, R4, 0x2d, PT ;  /* 0x0000002d0400780c */ /* 0x000fe40003f64270 */
[----:B0-----:R-:W-:Y:S01]  /*6a10*/  IADD3 R158, P1, R190, R6, RZ ;  /* 0x00000006be9e7210 */ /* 0x001fe20007f3e0ff */
[----:B------:R0:W4:Y:S01]  /*6a20*/  @P4 LDG.E.U8 R22, desc[UR14][R188.64] ;  /* 0x0000000ebc164981 */ /* 0x000122000c1e1100 */
[----:B------:R-:W-:-:S02]  /*6a30*/  PRMT R157, RZ, 0x7610, R157 ;  /* 0x00007610ff9d7816 */ /* 0x000fc4000000009d */
[----:B------:R-:W-:Y:S02]  /*6a40*/  LEA.HI.X.SX32 R159, R190, R11, 0x1, P1 ;  /* 0x0000000bbe9f7211 */ /* 0x000fe400008f0eff */
[----:B------:R-:W-:-:S03]  /*6a50*/  ISETP.GT.AND P4, PT, R4, 0x2e, PT ;  /* 0x0000002e0400780c */ /* 0x000fc60003f84270 */
[----:B------:R1:W4:Y:S01]  /*6a60*/  @P0 LDG.E.U8 R157, desc[UR14][R158.64] ;  /* 0x0000000e9e9d0981 */ /* 0x000322000c1e1100 */
[----:B0-----:R-:W-:Y:S01]  /*6a70*/  IMAD R189, R12, 0x2d, RZ ;  /* 0x0000002d0cbd7824 */ /* 0x001fe200078e02ff */
[----:B------:R-:W-:-:S04]  /*6a80*/  IADD3 R188, P1, R196, R6, RZ ;  /* 0x00000006c4bc7210 */ /* 0x000fc80007f3e0ff */
[C---:B------:R-:W-:Y:S01]  /*6a90*/  IADD3 R190, P2, R189.reuse, R6, RZ ;  /* 0x00000006bdbe7210 */ /* 0x040fe20007f5e0ff */
[----:B------:R-:W-:Y:S01]  /*6aa0*/  IMAD R197, R12, 0x2f, RZ ;  /* 0x0000002f0cc57824 */ /* 0x000fe200078e02ff */
[----:B-1----:R-:W-:Y:S02]  /*6ab0*/  PRMT R159, RZ, 0x7610, R159 ;  /* 0x00007610ff9f7816 */ /* 0x002fe4000000009f */
[-C--:B------:R-:W-:Y:S02]  /*6ac0*/  LEA.HI.X.SX32 R191, R189, R11.reuse, 0x1, P2 ;  /* 0x0000000bbdbf7211 */ /* 0x080fe400010f0eff */
[----:B------:R-:W-:Y:S02]  /*6ad0*/  PRMT R158, RZ, 0x7610, R158 ;  /* 0x00007610ff9e7816 */ /* 0x000fe4000000009e */
[----:B------:R-:W-:Y:S01]  /*6ae0*/  ISETP.GT.AND P0, PT, R4, 0x2f, PT ;  /* 0x0000002f0400780c */ /* 0x000fe20003f04270 */
[----:B------:R0:W4:Y:S01]  /*6af0*/  @P3 LDG.E.U8 R159, desc[UR14][R190.64] ;  /* 0x0000000ebe9f3981 */ /* 0x000122000c1e1100 */
[----:B------:R-:W-:-:S02]  /*6b00*/  LEA.HI.X.SX32 R189, R196, R11, 0x1, P1 ;  /* 0x0000000bc4bd7211 */ /* 0x000fc400008f0eff */
[----:B------:R-:W-:-:S03]  /*6b10*/  ISETP.GT.AND P2, PT, R4, 0x30, PT ;  /* 0x000000300400780c */ /* 0x000fc60003f44270 */
[----:B------:R1:W4:Y:S01]  /*6b20*/  @P4 LDG.E.U8 R158, desc[UR14][R188.64] ;  /* 0x0000000ebc9e4981 */ /* 0x000322000c1e1100 */
[----:B------:R-:W-:Y:S02]  /*6b30*/  PRMT R196, RZ, 0x7610, R196 ;  /* 0x00007610ffc47816 */ /* 0x000fe400000000c4 */
[----:B0-----:R-:W-:-:S04]  /*6b40*/  IADD3 R190, P1, R197, R6, RZ ;  /* 0x00000006c5be7210 */ /* 0x001fc80007f3e0ff */
[----:B------:R-:W-:Y:S01]  /*6b50*/  LEA.HI.X.SX32 R191, R197, R11, 0x1, P1 ;  /* 0x0000000bc5bf7211 */ /* 0x000fe200008f0eff */
[----:B-1----:R-:W-:-:S04]  /*6b60*/  IMAD R189, R12, 0x30, RZ ;  /* 0x000000300cbd7824 */ /* 0x002fc800078e02ff */
[----:B------:R0:W4:Y:S01]  /*6b70*/  @P0 LDG.E.U8 R196, desc[UR14][R190.64] ;  /* 0x0000000ebec40981 */ /* 0x000122000c1e1100 */
[----:B------:R-:W-:-:S04]  /*6b80*/  IADD3 R188, P1, R189, R6, RZ ;  /* 0x00000006bdbc7210 */ /* 0x000fc80007f3e0ff */
[----:B------:R-:W-:Y:S02]  /*6b90*/  LEA.HI.X.SX32 R189, R189, R11, 0x1, P1 ;  /* 0x0000000bbdbd7211 */ /* 0x000fe400008f0eff */
[----:B0-----:R-:W-:Y:S01]  /*6ba0*/  PRMT R190, RZ, 0x7610, R190 ;  /* 0x00007610ffbe7816 */ /* 0x001fe200000000be */
[----:B------:R-:W-:Y:S01]  /*6bb0*/  IMAD R191, R12, 0x31, RZ ;  /* 0x000000310cbf7824 */ /* 0x000fe200078e02ff */
[----:B------:R-:W-:-:S04]  /*6bc0*/  ISETP.GT.AND P1, PT, R4, 0x31, PT ;  /* 0x000000310400780c */ /* 0x000fc80003f24270 */
[----:B------:R0:W4:Y:S02]  /*6bd0*/  @P2 LDG.E.U8 R190, desc[UR14][R188.64] ;  /* 0x0000000ebcbe2981 */ /* 0x000124000c1e1100 */
[----:B0-----:R-:W-:-:S04]  /*6be0*/  IADD3 R188, P0, R191, R6, RZ ;  /* 0x00000006bfbc7210 */ /* 0x001fc80007f1e0ff */
[----:B------:R-:W-:Y:S02]  /*6bf0*/  LEA.HI.X.SX32 R189, R191, R11, 0x1, P0 ;  /* 0x0000000bbfbd7211 */ /* 0x000fe400000f0eff */
[----:B------:R-:W-:-:S06]  /*6c00*/  PRMT R191, RZ, 0x7610, R191 ;  /* 0x00007610ffbf7816 */ /* 0x000fcc00000000bf */
[----:B------:R0:W4:Y:S01]  /*6c10*/  @P1 LDG.E.U8 R191, desc[UR14][R188.64] ;  /* 0x0000000ebcbf1981 */ /* 0x000122000c1e1100 */
[----:B------:R-:W-:Y:S01]  /*6c20*/  ISETP.GT.AND P1, PT, R4, 0x32, PT ;  /* 0x000000320400780c */ /* 0x000fe20003f24270 */
[----:B0-----:R-:W-:Y:S01]  /*6c30*/  IMAD R189, R12, 0x32, RZ ;  /* 0x000000320cbd7824 */ /* 0x001fe200078e02ff */
[----:B------:R-:W-:-:S04]  /*6c40*/  PRMT R197, RZ, 0x7610, R197 ;  /* 0x00007610ffc57816 */ /* 0x000fc800000000c5 */
[----:B------:R-:W-:-:S04]  /*6c50*/  IADD3 R188, P0, R189, R6, RZ ;  /* 0x00000006bdbc7210 */ /* 0x000fc80007f1e0ff */
[----:B------:R-:W-:-:S05]  /*6c60*/  LEA.HI.X.SX32 R189, R189, R11, 0x1, P0 ;  /* 0x0000000bbdbd7211 */ /* 0x000fca00000f0eff */
        /* <DEDUP_REMOVED lines=72> */
[----:B------:R0:W4:Y:S04]  /*70f0*/  @P1 LDG.E.U8 R209, desc[UR14][R188.64] ;  /* 0x0000000ebcd11981 */ /* 0x000128000c1e1100 */
[----:B------:R1:W-:Y:S01]  /*7100*/  STL [R1+0x1bc], R6 ;  /* 0x0001bc0601007387 */ /* 0x0003e20000100800 */
[----:B0-----:R-:W-:-:S05]  /*7110*/  IMAD R189, R12, 0x3f, RZ ;  /* 0x0000003f0cbd7824 */ /* 0x001fca00078e02ff */
[C---:B------:R-:W-:Y:S02]  /*7120*/  IADD3 R188, P0, R189.reuse, R6, RZ ;  /* 0x00000006bdbc7210 */ /* 0x040fe40007f1e0ff */
[----:B-1----:R-:W4:Y:S02]  /*7130*/  LDL R6, [R1+0x160] ;  /* 0x0001600001067983 */ /* 0x002f240000100800 */
[----:B------:R-:W-:Y:S02]  /*7140*/  LEA.HI.X.SX32 R189, R189, R11, 0x1, P0 ;  /* 0x0000000bbdbd7211 */ /* 0x000fe400000f0eff */
[----:B------:R-:W-:Y:S02]  /*7150*/  ISETP.GE.AND P0, PT, R5, R4, PT ;  /* 0x000000040500720c */ /* 0x000fe40003f06270 */
[----:B------:R-:W4:Y:S01]  /*7160*/  LDL.LU R5, [R1+0x158] ;  /* 0x0001580001057983 */ /* 0x000f220000300800 */
[----:B------:R-:W-:Y:S02]  /*7170*/  ISETP.GT.AND P1, PT, R4, 0x3f, PT ;  /* 0x0000003f0400780c */ /* 0x000fe40003f24270 */
[----:B------:R-:W-:-:S11]  /*7180*/  PRMT R210, RZ, 0x7610, R210 ;  /* 0x00007610ffd27816 */ /* 0x000fd600000000d2 */
[----:B------:R0:W4:Y:S01]  /*7190*/  @P1 LDG.E.U8 R210, desc[UR14][R188.64] ;  /* 0x0000000ebcd21981 */ /* 0x000122000c1e1100 */
[----:B--2---:R-:W-:Y:S02]  /*71a0*/  LOP3.LUT R162, R162, 0xffff, RZ, 0xc0, !PT ;  /* 0x0000ffffa2a27812 */ /* 0x004fe400078ec0ff */
[----:B---3--:R-:W-:Y:S02]  /*71b0*/  LOP3.LUT R163, R163, 0xffff, RZ, 0xc0, !PT ;  /* 0x0000ffffa3a37812 */ /* 0x008fe400078ec0ff */
[----:B----4-:R-:W-:Y:S02]  /*71c0*/  LOP3.LUT R180, R180, 0xffff, RZ, 0xc0, !PT ;  /* 0x0000ffffb4b47812 */ /* 0x010fe400078ec0ff */
[----:B------:R-:W-:Y:S02]  /*71d0*/  LOP3.LUT R181, R181, 0xffff, RZ, 0xc0, !PT ;  /* 0x0000ffffb5b57812 */ /* 0x000fe400078ec0ff */
[----:B------:R-:W-:Y:S02]  /*71e0*/  LOP3.LUT R182, R182, 0xffff, RZ, 0xc0, !PT ;  /* 0x0000ffffb6b67812 */ /* 0x000fe400078ec0ff */
[----:B------:R-:W-:-:S02]  /*71f0*/  LOP3.LUT R183, R183, 0xffff, RZ, 0xc0, !PT ;  /* 0x0000ffffb7b77812 */ /* 0x000fc400078ec0ff */
[----:B------:R-:W-:Y:S02]  /*7200*/  LOP3.LUT R184, R184, 0xffff, RZ, 0xc0, !PT ;  /* 0x0000ffffb8b87812 */ /* 0x000fe400078ec0ff */
[----:B------:R-:W-:Y:S02]  /*7210*/  LOP3.LUT R185, R185, 0xffff, RZ, 0xc0, !PT ;  /* 0x0000ffffb9b97812 */ /* 0x000fe400078ec0ff */
[----:B------:R-:W-:Y:S02]  /*7220*/  LOP3.LUT R186, R186, 0xffff, RZ, 0xc0, !PT ;  /* 0x0000ffffbaba7812 */ /* 0x000fe400078ec0ff */
[----:B------:R-:W-:Y:S02]  /*7230*/  LOP3.LUT R187, R187, 0xffff, RZ, 0xc0, !PT ;  /* 0x0000ffffbbbb7812 */ /* 0x000fe400078ec0ff */
[----:B------:R-:W-:Y:S02]  /*7240*/  LOP3.LUT R192, R192, 0xffff, RZ, 0xc0, !PT ;  /* 0x0000ffffc0c07812 */ /* 0x000fe400078ec0ff */
[----:B------:R-:W-:-:S02]  /*7250*/  LOP3.LUT R193, R193, 0xffff, RZ, 0xc0, !PT ;  /* 0x0000ffffc1c17812 */ /* 0x000fc400078ec0ff */
[----:B------:R-:W-:Y:S02]  /*7260*/  LOP3.LUT R160, R160, 0xffff, RZ, 0xc0, !PT ;  /* 0x0000ffffa0a07812 */ /* 0x000fe400078ec0ff */
[----:B------:R-:W-:Y:S02]  /*7270*/  LOP3.LUT R194, R194, 0xffff, RZ, 0xc0, !PT ;  /* 0x0000ffffc2c27812 */ /* 0x000fe400078ec0ff */
[----:B------:R-:W-:Y:S02]  /*7280*/  LOP3.LUT R195, R195, 0xffff, RZ, 0xc0, !PT ;  /* 0x0000ffffc3c37812 */ /* 0x000fe400078ec0ff */
[----:B------:R-:W-:Y:S02]  /*7290*/  LOP3.LUT R161, R161, 0xffff, RZ, 0xc0, !PT ;  /* 0x0000ffffa1a17812 */ /* 0x000fe400078ec0ff */
[----:B0-----:R-:W-:Y:S02]  /*72a0*/  PRMT R188, R162, 0x3340, R163 ;  /* 0x00003340a2bc7816 */ /* 0x001fe400000000a3 */
[----:B------:R-:W-:-:S02]  /*72b0*/  PRMT R180, R180, 0x3340, R181 ;  /* 0x00003340b4b47816 */ /* 0x000fc400000000b5 */
[----:B------:R-:W-:Y:S02]  /*72c0*/  PRMT R182, R182, 0x3340, R183 ;  /* 0x00003340b6b67816 */ /* 0x000fe400000000b7 */
[----:B------:R-:W-:Y:S02]  /*72d0*/  PRMT R184, R184, 0x3340, R185 ;  /* 0x00003340b8b87816 */ /* 0x000fe400000000b9 */
[----:B------:R-:W-:Y:S02]  /*72e0*/  PRMT R162, R186, 0x3340, R187 ;  /* 0x00003340baa27816 */ /* 0x000fe400000000bb */
[----:B------:R-:W-:Y:S02]  /*72f0*/  PRMT R192, R192, 0x3340, R193 ;  /* 0x00003340c0c07816 */ /* 0x000fe400000000c1 */
[----:B------:R-:W-:Y:S02]  /*7300*/  PRMT R163, R194, 0x3340, R195 ;  /* 0x00003340c2a37816 */ /* 0x000fe400000000c3 */
[----:B------:R-:W-:-:S02]  /*7310*/  PRMT R160, R160, 0x3340, R161 ;  /* 0x00003340a0a07816 */ /* 0x000fc400000000a1 */
[----:B------:R-:W-:Y:S02]  /*7320*/  PRMT R161, R180, 0x5410, R182 ;  /* 0x00005410b4a17816 */ /* 0x000fe400000000b6 */
[----:B------:R-:W-:Y:S02]  /*7330*/  PRMT R162, R184, 0x5410, R162 ;  /* 0x00005410b8a27816 */ /* 0x000fe400000000a2 */
[----:B------:R-:W-:Y:S02]  /*7340*/  PRMT R163, R192, 0x5410, R163 ;  /* 0x00005410c0a37816 */ /* 0x000fe400000000a3 */
[----:B------:R-:W-:Y:S01]  /*7350*/  PRMT R160, R160, 0x5410, R188 ;  /* 0x00005410a0a07816 */ /* 0x000fe200000000bc */
[----:B------:R-:W-:Y:S01]  /*7360*/  BAR.SYNC.DEFER_BLOCKING 0x0 ;  /* 0x0000000000007b1d */ /* 0x000fe20000010000 */
[----:B------:R-:W-:Y:S02]  /*7370*/  IADD3 RZ, P1, R3, R9, RZ ;  /* 0x0000000903ff7210 */ /* 0x000fe40007f3e0ff */
[----:B------:R-:W-:-:S02]  /*7380*/  SHF.R.S32.HI R12, RZ, 0x1f, R3 ;  /* 0x0000001fff0c7819 */ /* 0x000fc40000011403 */
[----:B------:R-:W-:Y:S02]  /*7390*/  PRMT R180, RZ, 0x7610, R180 ;  /* 0x00007610ffb47816 */ /* 0x000fe400000000b4 */
[----:B------:R-:W-:Y:S02]  /*73a0*/  PRMT R181, RZ, 0x7610, R181 ;  /* 0x00007610ffb57816 */ /* 0x000fe400000000b5 */
[----:B------:R-:W-:Y:S01]  /*73b0*/  PRMT R182, RZ, 0x7610, R182 ;  /* 0x00007610ffb67816 */ /* 0x000fe200000000b6 */
[----:B------:R0:W-:Y:S02]  /*73c0*/  STS.128 [R6+UR12], R160 ;  /* 0x000000a006007988 */ /* 0x0001e40008000c0c */
[C---:B0-----:R-:W-:Y:S01]  /*73d0*/  IMAD.X R161, R12.reuse, 0x1, R229, P1 ;  /* 0x000000010ca17824 */ /* 0x041fe200008e06e5 */
[C---:B------:R-:W-:Y:S01]  /*73e0*/  IADD3 R162, P1, R3.reuse, R0, RZ ;  /* 0x0000000003a27210 */ /* 0x040fe20007f3e0ff */
[C---:B------:R-:W-:Y:S01]  /*73f0*/  IMAD.IADD R160, R3.reuse, 0x1, R9 ;  /* 0x0000000103a07824 */ /* 0x040fe200078e0209 */
[----:B------:R-:W2:Y:S03]  /*7400*/  LDL R6, [R1+0xf8] ;  /* 0x0000f80001067983 */ /* 0x000ea60000100800 */
[----:B------:R-:W-:Y:S01]  /*7410*/  IMAD.X R163, R12, 0x1, R16, P1 ;  /* 0x000000010ca37824 */ /* 0x000fe200008e0610 */
[----:B------:R0:W3:Y:S04]  /*7420*/  @!P0 LDG.E.U8 R180, desc[UR14][R160.64] ;  /* 0x0000000ea0b48981 */ /* 0x0000e8000c1e1100 */
[----:B------:R-:W4:Y:S01]  /*7430*/  @!P0 LDG.E.U8 R181, desc[UR14][R162.64] ;  /* 0x0000000ea2b58981 */ /* 0x000f22000c1e1100 */
[----:B0-----:R-:W-:-:S03]  /*7440*/  IADD3 R160, P1, R3, R2, RZ ;  /* 0x0000000203a07210 */ /* 0x001fc60007f3e0ff */
[----:B------:R-:W3:Y:S02]  /*7450*/  LDL R2, [R1+0xdc] ;  /* 0x0000dc0001027983 */ /* 0x000ee40000100800 */
[----:B------:R-:W-:Y:S02]  /*7460*/  IMAD.X R161, R12, 0x1, R5, P1 ;  /* 0x000000010ca17824 */ /* 0x000fe400008e0605 */
[----:B------:R-:W2:Y:S04]  /*7470*/  LDL R162, [R1+0x118] ;  /* 0x0001180001a27983 */ /* 0x000ea80000100800 */
[----:B------:R-:W4:Y:S04]  /*7480*/  LDL R163, [R1+0xfc] ;  /* 0x0000fc0001a37983 */ /* 0x000f280000100800 */
[----:B------:R0:W-:Y:S04]  /*7490*/  STL [R1+0x17c], R5 ;  /* 0x00017c0501007387 */ /* 0x0001e80000100800 */
[----:B------:R1:W3:Y:S04]  /*74a0*/  @!P0 LDG.E.U8 R182, desc[UR14][R160.64] ;  /* 0x0000000ea0b68981 */ /* 0x0002e8000c1e1100 */
[----:B0-----:R-:W2:Y:S04]  /*74b0*/  LDL R5, [R1+0x11c] ;  /* 0x00011c0001057983 */ /* 0x001ea80000100800 */
[----:B------:R-:W1:Y:S02]  /*74c0*/  LDL R161, [R1+0x13c] ;  /* 0x00013c0001a17983 */ /* 0x000e640000100800 */
[----:B-1----:R-:W-:-:S02]  /*74d0*/  IADD3 R160, P1, R3, R161, RZ ;  /* 0x000000a103a07210 */ /* 0x002fc40007f3e0ff */
[----:B------:R-:W4:Y:S01]  /*74e0*/  LDL R161, [R1+0x138] ;  /* 0x0001380001a17983 */ /* 0x000f220000100800 */
[----:B------:R-:W-:Y:S02]  /*74f0*/  PRMT R183, RZ, 0x7610, R183 ;  /* 0x00007610ffb77816 */ /* 0x000fe400000000b7 */
[----:B------:R-:W-:Y:S02]  /*7500*/  PRMT R184, RZ, 0x7610, R184 ;  /* 0x00007610ffb87816 */ /* 0x000fe400000000b8 */
[----:B------:R-:W-:Y:S01]  /*7510*/  PRMT R185, RZ, 0x7610, R185 ;  /* 0x00007610ffb97816 */ /* 0x000fe200000000b9 */
[----:B----4-:R-:W-:-:S05]  /*7520*/  IMAD.X R161, R12, 0x1, R161, P1 ;  /* 0x000000010ca17824 */ /* 0x010fca00008e06a1 */
[----:B------:R2:W4:Y:S02]  /*7530*/  @!P0 LDG.E.U8 R183, desc[UR14][R160.64] ;  /* 0x0000000ea0b78981 */ /* 0x000524000c1e1100 */
[C---:B--2---:R-:W-:Y:S02]  /*7540*/  IADD3 R160, P1, R3.reuse, R5, RZ ;  /* 0x0000000503a07210 */ /* 0x044fe40007f3e0ff */
[----:B------:R-:W-:Y:S01]  /*7550*/  PRMT R186, RZ, 0x7610, R186 ;  /* 0x00007610ffba7816 */ /* 0x000fe200000000ba */
[----:B------:R-:W2:Y:S02]  /*7560*/  LDL R5, [R1+0x5c] ;  /* 0x00005c0001057983 */ /* 0x000ea40000100800 */
[----:B------:R-:W-:Y:S01]  /*7570*/  IMAD.X R161, R12, 0x1, R162, P1 ;  /* 0x000000010ca17824 */ /* 0x000fe200008e06a2 */
[----:B------:R-:W-:Y:S01]  /*7580*/  PRMT R187, RZ, 0x7610, R187 ;  /* 0x00007610ffbb7816 */ /* 0x000fe200000000bb */
[----:B------:R-:W4:Y:S04]  /*7590*/  LDL R162, [R1+0x7c] ;  /* 0x00007c0001a27983 */ /* 0x000f280000100800 */
[----:B------:R0:W2:Y:S02]  /*75a0*/  @!P0 LDG.E.U8 R184, desc[UR14][R160.64] ;  /* 0x0000000ea0b88981 */ /* 0x0000a4000c1e1100 */
[----:B0-----:R-:W-:-:S02]  /*75b0*/  IADD3 R160, P1, R3, R163, RZ ;  /* 0x000000a303a07210 */ /* 0x001fc40007f3e0ff */
[----:B------:R-:W4:Y:S03]  /*75c0*/  LDL R163, [R1+0x98] ;  /* 0x0000980001a37983 */ /* 0x000f260000100800 */
[----:B------:R-:W-:Y:S02]  /*75d0*/  IMAD.X R161, R12, 0x1, R6, P1 ;  /* 0x000000010ca17824 */ /* 0x000fe400008e0606 */
[----:B------:R-:W2:Y:S04]  /*75e0*/  LDL R6, [R1+0x78] ;  /* 0x0000780001067983 */ /* 0x000ea80000100800 */
[----:B------:R3:W2:Y:S04]  /*75f0*/  @!P0 LDG.E.U8 R185, desc[UR14][R160.64] ;  /* 0x0000000ea0b98981 */ /* 0x0006a8000c1e1100 */
[----:B------:R-:W4:Y:S01]  /*7600*/  LDL R161, [R1+0xd8] ;  /* 0x0000d80001a17983 */ /* 0x000f220000100800 */
[----:B---3--:R-:W-:-:S03]  /*7610*/  IADD3 R160, P1, R3, R2, RZ ;  /* 0x0000000203a07210 */ /* 0x008fc60007f3e0ff */
[----:B------:R-:W3:Y:S02]  /*7620*/  LDL R2, [R1+0x58] ;  /* 0x0000580001027983 */ /* 0x000ee40000100800 */
[----:B----4-:R-:W-:-:S05]  /*7630*/  IMAD.X R161, R12, 0x1, R161, P1 ;  /* 0x000000010ca17824 */ /* 0x010fca00008e06a1 */
[----:B------:R0:W4:Y:S04]  /*7640*/  @!P0 LDG.E.U8 R186, desc[UR14][R160.64] ;  /* 0x0000000ea0ba8981 */ /* 0x000128000c1e1100 */
[----:B------:R-:W0:Y:S02]  /*7650*/  LDL R161, [R1+0xbc] ;  /* 0x0000bc0001a17983 */ /* 0x000e240000100800 */
[----:B0-----:R-:W-:Y:S02]  /*7660*/  IADD3 R160, P1, R3, R161, RZ ;  /* 0x000000a103a07210 */ /* 0x001fe40007f3e0ff */
[----:B------:R-:W2:Y:S03]  /*7670*/  LDL R161, [R1+0xb8] ;  /* 0x0000b80001a17983 */ /* 0x000ea60000100800 */
[----:B--2---:R-:W-:-:S05]  /*7680*/  IMAD.X R161, R12, 0x1, R161, P1 ;  /* 0x000000010ca17824 */ /* 0x004fca00008e06a1 */
[----:B------:R0:W2:Y:S04]  /*7690*/  @!P0 LDG.E.U8 R187, desc[UR14][R160.64] ;  /* 0x0000000ea0bb8981 */ /* 0x0000a8000c1e1100 */
[----:B------:R-:W0:Y:S01]  /*76a0*/  LDL R161, [R1+0x9c] ;  /* 0x00009c0001a17983 */ /* 0x000e220000100800 */
[----:B------:R-:W-:Y:S02]  /*76b0*/  PRMT R188, RZ, 0x7610, R188 ;  /* 0x00007610ffbc7816 */ /* 0x000fe400000000bc */
[----:B------:R-:W-:Y:S02]  /*76c0*/  PRMT R189, RZ, 0x7610, R189 ;  /* 0x00007610ffbd7816 */ /* 0x000fe400000000bd */
[----:B------:R-:W-:Y:S02]  /*76d0*/  LOP3.LUT R164, R164, 0xffff, RZ, 0xc0, !PT ;  /* 0x0000ffffa4a47812 */ /* 0x000fe400078ec0ff */
[----:B------:R-:W-:-:S02]  /*76e0*/  LOP3.LUT R179, R179, 0xffff, RZ, 0xc0, !PT ;  /* 0x0000ffffb3b37812 */ /* 0x000fc400078ec0ff */
[----:B------:R-:W-:Y:S02]  /*76f0*/  LOP3.LUT R165, R165, 0xffff, RZ, 0xc0, !PT ;  /* 0x0000ffffa5a57812 */ /* 0x000fe400078ec0ff */
[----:B------:R-:W-:Y:S02]  /*7700*/  LOP3.LUT R178, R178, 0xffff, RZ, 0xc0, !PT ;  /* 0x0000ffffb2b27812 */ /* 0x000fe400078ec0ff */
[----:B0-----:R-:W-:-:S05]  /*7710*/  IADD3 R160, P1, R3, R161, RZ ;  /* 0x000000a103a07210 */ /* 0x001fca0007f3e0ff */
[----:B------:R-:W-:-:S05]  /*7720*/  IMAD.X R161, R12, 0x1, R163, P1 ;  /* 0x000000010ca17824 */ /* 0x000fca00008e06a3 */
[----:B------:R0:W2:Y:S02]  /*7730*/  @!P0 LDG.E.U8 R188, desc[UR14][R160.64] ;  /* 0x0000000ea0bc8981 */ /* 0x0000a4000c1e1100 */
[----:B0-----:R-:W-:-:S05]  /*7740*/  IADD3 R160, P1, R3, R162, RZ ;  /* 0x000000a203a07210 */ /* 0x001fca0007f3e0ff */
[----:B------:R-:W-:Y:S01]  /*7750*/  IMAD.X R161, R12, 0x1, R6, P1 ;  /* 0x000000010ca17824 */ /* 0x000fe200008e0606 */
[----:B------:R-:W-:Y:S01]  /*7760*/  PRMT R162, R179, 0x3340, R164 ;  /* 0x00003340b3a27816 */ /* 0x000fe200000000a4 */
[----:B------:R-:W4:Y:S04]  /*7770*/  LDL R6, [R1+0x1c] ;  /* 0x00001c0001067983 */ /* 0x000f280000100800 */
[----:B------:R0:W2:Y:S04]  /*7780*/  @!P0 LDG.E.U8 R189, desc[UR14][R160.64] ;  /* 0x0000000ea0bd8981 */ /* 0x0000a8000c1e1100 */
[----:B------:R-:W4:Y:S01]  /*7790*/  LDL R164, [R1+0x3c] ;  /* 0x00003c0001a47983 */ /* 0x000f220000100800 */
[----:B------:R-:W-:-:S03]  /*77a0*/  PRMT R163, R178, 0x3340, R165 ;  /* 0x00003340b2a37816 */ /* 0x000fc600000000a5 */
[----:B------:R-:W2:Y:S01]  /*77b0*/  LDL R165, [R1+0x38] ;  /* 0x0000380001a57983 */ /* 0x000ea20000100800 */
[----:B0-----:R-:W-:-:S03]  /*77c0*/  IADD3 R160, P1, R3, R5, RZ ;  /* 0x0000000503a07210 */ /* 0x001fc60007f3e0ff */
[----:B------:R-:W2:Y:S02]  /*77d0*/  LDL R5, [R1+0x18] ;  /* 0x0000180001057983 */ /* 0x000ea40000100800 */
[----:B---3--:R-:W-:Y:S02]  /*77e0*/  IMAD.X R161, R12, 0x1, R2, P1 ;  /* 0x000000010ca17824 */ /* 0x008fe400008e0602 */
[----:B------:R-:W3:Y:S01]  /*77f0*/  LDL R2, [R1+0x16c] ;  /* 0x00016c0001027983 */ /* 0x000ee20000100800 */
[----:B------:R-:W-:Y:S02]  /*7800*/  PRMT R192, RZ, 0x7610, R192 ;  /* 0x00007610ffc07816 */ /* 0x000fe400000000c0 */
[----:B------:R-:W-:Y:S02]  /*7810*/  LOP3.LUT R172, R172, 0xffff, RZ, 0xc0, !PT ;  /* 0x0000ffffacac7812 */ /* 0x000fe400078ec0ff */
[----:B------:R-:W-:Y:S02]  /*7820*/  LOP3.LUT R171, R171, 0xffff, RZ, 0xc0, !PT ;  /* 0x0000ffffabab7812 */ /* 0x000fe400078ec0ff */
[----:B------:R-:W-:Y:S01]  /*7830*/  LOP3.LUT R174, R174, 0xffff, RZ, 0xc0, !PT ;  /* 0x0000ffffaeae7812 */ /* 0x000fe200078ec0ff */
[----:B------:R0:W3:Y:S01]  /*7840*/  @!P0 LDG.E.U8 R192, desc[UR14][R160.64] ;  /* 0x0000000ea0c08981 */ /* 0x0000e2000c1e1100 */
        /* <DEDUP_REMOVED lines=9> */
[----:B------:R-:W-:Y:S02]  /*78e0*/  PRMT R171, R172, 0x3340, R171 ;  /* 0x00003340acab7816 */ /* 0x000fe400000000ab */
[----:B0-----:R-:W-:Y:S02]  /*78f0*/  PRMT R160, R174, 0x3340, R170 ;  /* 0x00003340aea07816 */ /* 0x001fe400000000aa */
[----:B------:R-:W-:Y:S02]  /*7900*/  PRMT R169, R173, 0x3340, R169 ;  /* 0x00003340ada97816 */ /* 0x000fe400000000a9 */
[----:B------:R-:W-:-:S02]  /*7910*/  PRMT R161, R176, 0x3340, R168 ;  /* 0x00003340b0a17816 */ /* 0x000fc400000000a8 */
[----:B------:R-:W-:Y:S02]  /*7920*/  PRMT R167, R175, 0x3340, R167 ;  /* 0x00003340afa77816 */ /* 0x000fe400000000a7 */
[----:B------:R-:W-:Y:S02]  /*7930*/  PRMT R166, R177, 0x3340, R166 ;  /* 0x00003340b1a67816 */ /* 0x000fe400000000a6 */
[----:B------:R-:W-:Y:S02]  /*7940*/  PRMT R160, R171, 0x5410, R160 ;  /* 0x00005410aba07816 */ /* 0x000fe400000000a0 */
[----:B------:R-:W-:Y:S02]  /*7950*/  PRMT R161, R169, 0x5410, R161 ;  /* 0x00005410a9a17816 */ /* 0x000fe400000000a1 */
[----:B------:R-:W-:Y:S02]  /*7960*/  PRMT R162, R167, 0x5410, R162 ;  /* 0x00005410a7a27816 */ /* 0x000fe400000000a2 */
[----:B------:R-:W-:-:S02]  /*7970*/  PRMT R163, R166, 0x5410, R163 ;  /* 0x00005410a6a37816 */ /* 0x000fc400000000a3 */
[----:B------:R-:W-:Y:S02]  /*7980*/  PRMT R168, RZ, 0x7610, R168 ;  /* 0x00007610ffa87816 */ /* 0x000fe400000000a8 */
[----:B------:R-:W-:Y:S02]  /*7990*/  PRMT R169, RZ, 0x7610, R169 ;  /* 0x00007610ffa97816 */ /* 0x000fe400000000a9 */
[----:B----4-:R-:W-:-:S05]  /*79a0*/  IADD3 R164, P1, R3, R164, RZ ;  /* 0x000000a403a47210 */ /* 0x010fca0007f3e0ff */
[----:B--2---:R-:W-:Y:S01]  /*79b0*/  IMAD.X R165, R12, 0x1, R165, P1 ;  /* 0x000000010ca57824 */ /* 0x004fe200008e06a5 */
[----:B------:R-:W-:-:S04]  /*79c0*/  IADD3 R166, P1, R3, R6, RZ ;  /* 0x0000000603a67210 */ /* 0x000fc80007f3e0ff */
[----:B------:R0:W2:Y:S04]  /*79d0*/  @!P0 LDG.E.U8 R168, desc[UR14][R164.64] ;  /* 0x0000000ea4a88981 */ /* 0x0000a8000c1e1100 */
[----:B---3--:R1:W-:Y:S01]  /*79e0*/  STS.128 [R2+UR12], R160 ;  /* 0x000000a002007988 */ /* 0x0083e20008000c0c */
[----:B------:R-:W-:Y:S01]  /*79f0*/  IMAD.X R167, R12, 0x1, R5, P1 ;  /* 0x000000010ca77824 */ /* 0x000fe200008e0605 */
[----:B0-----:R-:W-:Y:S02]  /*7a00*/  PRMT R164, RZ, 0x7610, R164 ;  /* 0x00007610ffa47816 */ /* 0x001fe400000000a4 */
[----:B------:R-:W-:-:S04]  /*7a10*/  PRMT R165, RZ, 0x7610, R165 ;  /* 0x00007610ffa57816 */ /* 0x000fc800000000a5 */
[----:B------:R0:W3:Y:S01]  /*7a20*/  @!P0 LDG.E.U8 R164, desc[UR14][R166.64] ;  /* 0x0000000ea6a48981 */ /* 0x0000e2000c1e1100 */
[----:B-1----:R-:W-:-:S03]  /*7a30*/  IADD3 R160, P2, R3, R252, RZ ;  /* 0x000000fc03a07210 */ /* 0x002fc60007f5e0ff */
[----:B------:R-:W4:Y:S01]  /*7a40*/  LDL.LU R2, [R1+0x150] ;  /* 0x0001500001027983 */ /* 0x000f220000300800 */
[----:B------:R-:W-:Y:S01]  /*7a50*/  IADD3 R162, P1, R3, R244, RZ ;  /* 0x000000f403a27210 */ /* 0x000fe20007f3e0ff */
[----:B------:R-:W-:Y:S01]  /*7a60*/  IMAD.X R161, R12, 0x1, R251, P2 ;  /* 0x000000010ca17824 */ /* 0x000fe200010e06fb */
[----:B0-----:R-:W-:-:S03]  /*7a70*/  PRMT R166, RZ, 0x7610, R166 ;  /* 0x00007610ffa67816 */ /* 0x001fc600000000a6 */
[----:B------:R-:W-:Y:S01]  /*7a80*/  IMAD.X R163, R12, 0x1, R243, P1 ;  /* 0x000000010ca37824 */ /* 0x000fe200008e06f3 */
[----:B------:R-:W-:Y:S01]  /*7a90*/  PRMT R167, RZ, 0x7610, R167 ;  /* 0x00007610ffa77816 */ /* 0x000fe200000000a7 */
[----:B------:R-:W2:Y:S04]  /*7aa0*/  LDL R5, [R1+0x130] ;  /* 0x0001300001057983 */ /* 0x000ea80000100800 */
[----:B------:R0:W3:Y:S04]  /*7ab0*/  @!P0 LDG.E.U8 R165, desc[UR14][R160.64] ;  /* 0x0000000ea0a58981 */ /* 0x0000e8000c1e1100 */
[----:B------:R1:W3:Y:S04]  /*7ac0*/  @!P0 LDG.E.U8 R166, desc[UR14][R162.64] ;  /* 0x0000000ea2a68981 */ /* 0x0002e8000c1e1100 */
[----:B------:R-:W3:Y:S01]  /*7ad0*/  LDL R6, [R1+0xf0] ;  /* 0x0000f00001067983 */ /* 0x000ee20000100800 */
[----:B0-----:R-:W-:-:S05]  /*7ae0*/  IADD3 R160, P1, R3, R236, RZ ;  /* 0x000000ec03a07210 */ /* 0x001fca0007f3e0ff */
[----:B------:R-:W-:Y:S01]  /*7af0*/  IMAD.X R161, R12, 0x1, R235, P1 ;  /* 0x000000010ca17824 */ /* 0x000fe200008e06eb */
[----:B-1----:R-:W-:-:S04]  /*7b00*/  IADD3 R162, P1, R3, R223, RZ ;  /* 0x000000df03a27210 */ /* 0x002fc80007f3e0ff */
[----:B------:R0:W3:Y:S01]  /*7b10*/  @!P0 LDG.E.U8 R167, desc[UR14][R160.64] ;  /* 0x0000000ea0a78981 */ /* 0x0000e2000c1e1100 */
[----:B------:R-:W-:-:S05]  /*7b20*/  IMAD.X R163, R12, 0x1, R221, P1 ;  /* 0x000000010ca37824 */ /* 0x000fca00008e06dd */
[----:B------:R1:W3:Y:S01]  /*7b30*/  @!P0 LDG.E.U8 R169, desc[UR14][R162.64] ;  /* 0x0000000ea2a98981 */ /* 0x0002e2000c1e1100 */
[----:B0-----:R-:W-:-:S05]  /*7b40*/  IADD3 R160, P1, R3, R15, RZ ;  /* 0x0000000f03a07210 */ /* 0x001fca0007f3e0ff */
[----:B------:R-:W-:Y:S01]  /*7b50*/  IMAD.X R161, R12, 0x1, R7, P1 ;  /* 0x000000010ca17824 */ /* 0x000fe200008e0607 */
[----:B-1----:R-:W-:Y:S01]  /*7b60*/  PRMT R162, RZ, 0x7610, R162 ;  /* 0x00007610ffa27816 */ /* 0x002fe200000000a2 */
[----:B------:R0:W-:Y:S05]  /*7b70*/  STL [R1+0x1ac], R251 ;  /* 0x0001acfb01007387 */ /* 0x0001ea0000100800 */
[----:B------:R1:W3:Y:S01]  /*7b80*/  @!P0 LDG.E.U8 R162, desc[UR14][R160.64] ;  /* 0x0000000ea0a28981 */ /* 0x0002e2000c1e1100 */
[----:B------:R-:W-:Y:S02]  /*7b90*/  PRMT R163, RZ, 0x7610, R163 ;  /* 0x00007610ffa37816 */ /* 0x000fe400000000a3 */
[----:B------:R-:W-:Y:S01]  /*7ba0*/  PRMT R170, RZ, 0x7610, R170 ;  /* 0x00007610ffaa7816 */ /* 0x000fe200000000aa */
[----:B0-----:R-:W3:Y:S04]  /*7bb0*/  LDL R251, [R1+0xf4] ;  /* 0x0000f40001fb7983 */ /* 0x001ee80000100800 */
[----:B------:R-:W1:Y:S02]  /*7bc0*/  LDL R161, [R1+0x134] ;  /* 0x0001340001a17983 */ /* 0x000e640000100800 */
[----:B-1----:R-:W-:-:S05]  /*7bd0*/  IADD3 R160, P1, R3, R161, RZ ;  /* 0x000000a103a07210 */ /* 0x002fca0007f3e0ff */
[----:B--2---:R-:W-:Y:S02]  /*7be0*/  IMAD.X R161, R12, 0x1, R5, P1 ;  /* 0x000000010ca17824 */ /* 0x004fe400008e0605 */
[----:B------:R-:W2:Y:S04]  /*7bf0*/  LDL R5, [R1+0xd4] ;  /* 0x0000d40001057983 */ /* 0x000ea80000100800 */
[----:B------:R0:W2:Y:S04]  /*7c00*/  @!P0 LDG.E.U8 R163, desc[UR14][R160.64] ;  /* 0x0000000ea0a38981 */ /* 0x0000a8000c1e1100 */
[----:B------:R-:W0:Y:S04]  /*7c10*/  LDL R161, [R1+0x154] ;  /* 0x0001540001a17983 */ /* 0x000e280000100800 */
[----:B----4-:R1:W-:Y:S01]  /*7c20*/  STL [R1+0x180], R2 ;  /* 0x0001800201007387 */ /* 0x0103e20000100800 */
[----:B0-----:R-:W-:-:S05]  /*7c30*/  IADD3 R160, P1, R3, R161, RZ ;  /* 0x000000a103a07210 */ /* 0x001fca0007f3e0ff */
[----:B------:R-:W-:Y:S02]  /*7c40*/  IMAD.X R161, R12, 0x1, R2, P1 ;  /* 0x000000010ca17824 */ /* 0x000fe400008e0602 */
[----:B-1----:R-:W4:Y:S04]  /*7c50*/  LDL R2, [R1+0x110] ;  /* 0x0001100001027983 */ /* 0x002f280000100800 */
[----:B------:R0:W2:Y:S04]  /*7c60*/  @!P0 LDG.E.U8 R170, desc[UR14][R160.64] ;  /* 0x0000000ea0aa8981 */ /* 0x0000a8000c1e1100 */
[----:B------:R-:W0:Y:S01]  /*7c70*/  LDL R161, [R1+0x114] ;  /* 0x0001140001a17983 */ /* 0x000e220000100800 */
[----:B------:R-:W-:-:S02]  /*7c80*/  PRMT R171, RZ, 0x7610, R171 ;  /* 0x00007610ffab7816 */ /* 0x000fc400000000ab */
[----:B------:R-:W-:Y:S02]  /*7c90*/  PRMT R172, RZ, 0x7610, R172 ;  /* 0x00007610ffac7816 */ /* 0x000fe400000000ac */
[----:B0-----:R-:W-:-:S05]  /*7ca0*/  IADD3 R160, P1, R3, R161, RZ ;  /* 0x000000a103a07210 */ /* 0x001fca0007f3e0ff */
[C---:B----4-:R-:W-:Y:S01]  /*7cb0*/  IMAD.X R161, R12.reuse, 0x1, R2, P1 ;  /* 0x000000010ca17824 */ /* 0x050fe200008e0602 */
[----:B------:R-:W-:Y:S01]  /*7cc0*/  PRMT R173, RZ, 0x7610, R173 ;  /* 0x00007610ffad7816 */ /* 0x000fe200000000ad */
[----:B------:R-:W4:Y:S04]  /*7cd0*/  LDL R2, [R1+0x50] ;  /* 0x0000500001027983 */ /* 0x000f280000100800 */
[----:B------:R3:W4:Y:S02]  /*7ce0*/  @!P0 LDG.E.U8 R171, desc[UR14][R160.64] ;  /* 0x0000000ea0ab8981 */ /* 0x000724000c1e1100 */
[----:B---3--:R-:W-:Y:S02]  /*7cf0*/  IADD3 R160, P1, R3, R251, RZ ;  /* 0x000000fb03a07210 */ /* 0x008fe40007f3e0ff */
[----:B------:R-:W-:Y:S01]  /*7d00*/  PRMT R174, RZ, 0x7610, R174 ;  /* 0x00007610ffae7816 */ /* 0x000fe200000000ae */
[----:B------:R-:W3:Y:S02]  /*7d10*/  LDL R251, [R1+0x74] ;  /* 0x0000740001fb7983 */ /* 0x000ee40000100800 */
[----:B------:R-:W-:-:S02]  /*7d20*/  IMAD.X R161, R12, 0x1, R6, P1 ;  /* 0x000000010ca17824 */ /* 0x000fc400008e0606 */
[----:B------:R-:W4:Y:S04]  /*7d30*/  LDL R6, [R1+0x70] ;  /* 0x0000700001067983 */ /* 0x000f280000100800 */
[----:B------:R2:W4:Y:S04]  /*7d40*/  @!P0 LDG.E.U8 R172, desc[UR14][R160.64] ;  /* 0x0000000ea0ac8981 */ /* 0x000528000c1e1100 */
[----:B------:R-:W3:Y:S01]  /*7d50*/  LDL R161, [R1+0xd0] ;  /* 0x0000d00001a17983 */ /* 0x000ee20000100800 */
[----:B--2---:R-:W-:-:S03]  /*7d60*/  IADD3 R160, P1, R3, R5, RZ ;  /* 0x0000000503a07210 */ /* 0x004fc60007f3e0ff */
[----:B------:R-:W2:Y:S02]  /*7d70*/  LDL R5, [R1+0x54] ;  /* 0x0000540001057983 */ /* 0x000ea40000100800 */
[----:B---3--:R-:W-:-:S05]  /*7d80*/  IMAD.X R161, R12, 0x1, R161, P1 ;  /* 0x000000010ca17824 */ /* 0x008fca00008e06a1 */
[----:B------:R0:W3:Y:S04]  /*7d90*/  @!P0 LDG.E.U8 R173, desc[UR14][R160.64] ;  /* 0x0000000ea0ad8981 */ /* 0x0000e8000c1e1100 */
[----:B------:R-:W0:Y:S02]  /*7da0*/  LDL R161, [R1+0xb4] ;  /* 0x0000b40001a17983 */ /* 0x000e240000100800 */
[----:B0-----:R-:W-:Y:S02]  /*7db0*/  IADD3 R160, P1, R3, R161, RZ ;  /* 0x000000a103a07210 */ /* 0x001fe40007f3e0ff */
[----:B------:R-:W4:Y:S03]  /*7dc0*/  LDL R161, [R1+0xb0] ;  /* 0x0000b00001a17983 */ /* 0x000f260000100800 */
[----:B----4-:R-:W-:-:S05]  /*7dd0*/  IMAD.X R161, R12, 0x1, R161, P1 ;  /* 0x000000010ca17824 */ /* 0x010fca00008e06a1 */
[----:B------:R0:W4:Y:S04]  /*7de0*/  @!P0 LDG.E.U8 R174, desc[UR14][R160.64] ;  /* 0x0000000ea0ae8981 */ /* 0x000128000c1e1100 */
[----:B------:R-:W0:Y:S02]  /*7df0*/  LDL R161, [R1+0x94] ;  /* 0x0000940001a17983 */ /* 0x000e240000100800 */
[----:B0-----:R-:W-:Y:S02]  /*7e00*/  IADD3 R160, P1, R3, R161, RZ ;  /* 0x000000a103a07210 */ /* 0x001fe40007f3e0ff */
[----:B------:R-:W2:Y:S01]  /*7e10*/  LDL R161, [R1+0x90] ;  /* 0x0000900001a17983 */ /* 0x000ea20000100800 */
[----:B------:R-:W-:Y:S02]  /*7e20*/  PRMT R175, RZ, 0x7610, R175 ;  /* 0x00007610ffaf7816 */ /* 0x000fe400000000af */
[----:B------:R-:W-:-:S02]  /*7e30*/  PRMT R176, RZ, 0x7610, R176 ;  /* 0x00007610ffb07816 */ /* 0x000fc400000000b0 */
[----:B------:R-:W-:Y:S02]  /*7e40*/  LOP3.LUT R153, R153, 0xffff, RZ, 0xc0, !PT ;  /* 0x0000ffff99997812 */ /* 0x000fe400078ec0ff */
[----:B------:R-:W-:-:S04]  /*7e50*/  LOP3.LUT R152, R152, 0xffff, RZ, 0xc0, !PT ;  /* 0x0000ffff98987812 */ /* 0x000fc800078ec0ff */
[----:B------:R-:W-:Y:S01]  /*7e60*/  PRMT R152, R152, 0x3340, R153 ;  /* 0x0000334098987816 */ /* 0x000fe20000000099 */
[----:B--2---:R-:W-:-:S05]  /*7e70*/  IMAD.X R161, R12, 0x1, R161, P1 ;  /* 0x000000010ca17824 */ /* 0x004fca00008e06a1 */
[----:B------:R0:W2:Y:S02]  /*7e80*/  @!P0 LDG.E.U8 R175, desc[UR14][R160.64] ;  /* 0x0000000ea0af8981 */ /* 0x0000a4000c1e1100 */
[----:B0-----:R-:W-:-:S05]  /*7e90*/  IADD3 R160, P1, R3, R251, RZ ;  /* 0x000000fb03a07210 */ /* 0x001fca0007f3e0ff */
[C---:B------:R-:W-:Y:S02]  /*7ea0*/  IMAD.X R161, R12.reuse, 0x1, R6, P1 ;  /* 0x000000010ca17824 */ /* 0x040fe400008e0606 */
[----:B------:R-:W3:Y:S04]  /*7eb0*/  LDL R6, [R1+0x30] ;  /* 0x0000300001067983 */ /* 0x000ee80000100800 */
[----:B------:R0:W2:Y:S02]  /*7ec0*/  @!P0 LDG.E.U8 R176, desc[UR14][R160.64] ;  /* 0x0000000ea0b08981 */ /* 0x0000a4000c1e1100 */
[----:B0-----:R-:W-:Y:S02]  /*7ed0*/  IADD3 R160, P1, R3, R5, RZ ;  /* 0x0000000503a07210 */ /* 0x001fe40007f3e0ff */
[----:B------:R-:W4:Y:S03]  /*7ee0*/  LDL R5, [R1+0x168] ;  /* 0x0001680001057983 */ /* 0x000f260000100800 */
[----:B------:R-:W-:-:S02]  /*7ef0*/  IMAD.X R161, R12, 0x1, R2, P1 ;  /* 0x000000010ca17824 */ /* 0x000fc400008e0602 */
[----:B------:R-:W2:Y:S04]  /*7f00*/  LDL R2, [R1+0x10] ;  /* 0x0000100001027983 */ /* 0x000ea80000100800 */
[----:B------:R-:W2:Y:S04]  /*7f10*/  LDL.LU R251, [R1+0x14] ;  /* 0x0000140001fb7983 */ /* 0x000ea80000300800 */
[----:B------:R-:W3:Y:S01]  /*7f20*/  LDL R153, [R1+0x34] ;  /* 0x0000340001997983 */ /* 0x000ee20000100800 */
        /* <DEDUP_REMOVED lines=23> */
[----:B------:R-:W-:Y:S02]  /*80a0*/  PRMT R22, R17, 0x5410, R22 ;  /* 0x0000541011167816 */ /* 0x000fe40000000016 */
[----:B------:R-:W-:-:S05]  /*80b0*/  PRMT R23, R157, 0x5410, R23 ;  /* 0x000054109d177816 */ /* 0x000fca0000000017 */
[----:B----4-:R0:W-:Y:S01]  /*80c0*/  STS.128 [R5+UR12], R20 ;  /* 0x0000001405007988 */ /* 0x0101e20008000c0c */
[----:B---3--:R-:W-:-:S03]  /*80d0*/  IADD3 R18, P1, R3, R153, RZ ;  /* 0x0000009903127210 */ /* 0x008fc60007f3e0ff */
[----:B0-----:R-:W3:Y:S02]  /*80e0*/  LDL.LU R5, [R1+0x128] ;  /* 0x0001280001057983 */ /* 0x001ee40000300800 */
[----:B------:R-:W-:Y:S02]  /*80f0*/  IMAD.X R19, R12, 0x1, R6, P1 ;  /* 0x000000010c137824 */ /* 0x000fe400008e0606 */
[----:B------:R-:W4:Y:S01]  /*8100*/  LDL R6, [R1+0x12c] ;  /* 0x00012c0001067983 */ /* 0x000f220000100800 */
[----:B--2---:R-:W-:Y:S02]  /*8110*/  IADD3 R152, P1, R3, R251, RZ ;  /* 0x000000fb03987210 */ /* 0x004fe40007f3e0ff */
[----:B------:R-:W-:Y:S01]  /*8120*/  SHF.R.S32.HI R23, RZ, 0x1f, R3 ;  /* 0x0000001fff177819 */ /* 0x000fe20000011403 */
[----:B------:R-:W2:Y:S04]  /*8130*/  LDL R22, [R1+0x14c] ;  /* 0x00014c0001167983 */ /* 0x000ea80000100800 */
[----:B------:R-:W-:Y:S01]  /*8140*/  IMAD.X R153, R23, 0x1, R2, P1 ;  /* 0x0000000117997824 */ /* 0x000fe200008e0602 */
[----:B------:R-:W-:Y:S01]  /*8150*/  PRMT R17, RZ, 0x7610, R17 ;  /* 0x00007610ff117816 */ /* 0x000fe20000000011 */
[----:B------:R-:W2:Y:S01]  /*8160*/  LDL R2, [R1+0x148] ;  /* 0x0001480001027983 */ /* 0x000ea20000100800 */
[----:B------:R-:W-:-:S02]  /*8170*/  PRMT R155, RZ, 0x7610, R155 ;  /* 0x00007610ff9b7816 */ /* 0x000fc4000000009b */
[----:B------:R-:W-:Y:S01]  /*8180*/  PRMT R154, RZ, 0x7610, R154 ;  /* 0x00007610ff9a7816 */ /* 0x000fe2000000009a */
[----:B------:R-:W2:Y:S04]  /*8190*/  LDL R12, [R1+0x10c] ;  /* 0x00010c00010c7983 */ /* 0x000ea80000100800 */
[----:B------:R0:W2:Y:S01]  /*81a0*/  @!P0 LDG.E.U8 R17, desc[UR14][R18.64] ;  /* 0x0000000e12118981 */ /* 0x0000a2000c1e1100 */
[----:B------:R-:W-:-:S03]  /*81b0*/  IADD3 R20, P1, R3, R242, RZ ;  /* 0x000000f203147210 */ /* 0x000fc60007f3e0ff */
[----:B------:R1:W2:Y:S01]  /*81c0*/  @!P0 LDG.E.U8 R155, desc[UR14][R152.64] ;  /* 0x0000000e989b8981 */ /* 0x0002a2000c1e1100 */
[----:B0-----:R-:W-:-:S05]  /*81d0*/  IADD3 R18, P2, R3, R250, RZ ;  /* 0x000000fa03127210 */ /* 0x001fca0007f5e0ff */
[C---:B------:R-:W-:Y:S01]  /*81e0*/  IMAD.X R19, R23.reuse, 0x1, R249, P2 ;  /* 0x0000000117137824 */ /* 0x040fe200010e06f9 */
[----:B-1----:R-:W-:Y:S01]  /*81f0*/  PRMT R152, RZ, 0x7610, R152 ;  /* 0x00007610ff987816 */ /* 0x002fe20000000098 */
[----:B------:R-:W-:-:S03]  /*8200*/  IMAD.X R21, R23, 0x1, R241, P1 ;  /* 0x0000000117157824 */ /* 0x000fc600008e06f1 */
[----:B------:R0:W2:Y:S01]  /*8210*/  @!P0 LDG.E.U8 R154, desc[UR14][R18.64] ;  /* 0x0000000e129a8981 */ /* 0x0000a2000c1e1100 */
[----:B------:R-:W-:-:S03]  /*8220*/  PRMT R153, RZ, 0x7610, R153 ;  /* 0x00007610ff997816 */ /* 0x000fc60000000099 */
[----:B------:R1:W2:Y:S01]  /*8230*/  @!P0 LDG.E.U8 R152, desc[UR14][R20.64] ;  /* 0x0000000e14988981 */ /* 0x0002a2000c1e1100 */
[----:B0-----:R-:W-:-:S05]  /*8240*/  IADD3 R18, P1, R3, R233, RZ ;  /* 0x000000e903127210 */ /* 0x001fca0007f3e0ff */
[----:B------:R-:W-:Y:S01]  /*8250*/  IMAD.X R19, R23, 0x1, R231, P1 ;  /* 0x0000000117137824 */ /* 0x000fe200008e06e7 */
[----:B-1----:R-:W-:-:S04]  /*8260*/  IADD3 R20, P1, R3, R219, RZ ;  /* 0x000000db03147210 */ /* 0x002fc80007f3e0ff */
[----:B------:R0:W2:Y:S01]  /*8270*/  @!P0 LDG.E.U8 R153, desc[UR14][R18.64] ;  /* 0x0000000e12998981 */ /* 0x0000a2000c1e1100 */
[----:B------:R-:W-:Y:S01]  /*8280*/  IMAD.X R21, R23, 0x1, R217, P1 ;  /* 0x0000000117157824 */ /* 0x000fe200008e06d9 */
[----:B------:R-:W-:Y:S02]  /*8290*/  PRMT R157, RZ, 0x7610, R157 ;  /* 0x00007610ff9d7816 */ /* 0x000fe4000000009d */
[----:B0-----:R-:W-:-:S05]  /*82a0*/  IADD3 R18, P1, R3, R14, RZ ;  /* 0x0000000e03127210 */ /* 0x001fca0007f3e0ff */
[----:B------:R-:W-:-:S05]  /*82b0*/  IMAD.X R19, R23, 0x1, R8, P1 ;  /* 0x0000000117137824 */ /* 0x000fca00008e0608 */
[----:B------:R4:W2:Y:S01]  /*82c0*/  @!P0 LDG.E.U8 R157, desc[UR14][R18.64] ;  /* 0x0000000e129d8981 */ /* 0x0008a2000c1e1100 */
[----:B------:R-:W-:Y:S02]  /*82d0*/  PRMT R158, RZ, 0x7610, R158 ;  /* 0x00007610ff9e7816 */ /* 0x000fe4000000009e */
[----:B------:R-:W-:Y:S01]  /*82e0*/  PRMT R156, RZ, 0x7610, R156 ;  /* 0x00007610ff9c7816 */ /* 0x000fe2000000009c */
[----:B------:R0:W-:Y:S01]  /*82f0*/  STL [R1+0x1b0], R249 ;  /* 0x0001b0f901007387 */ /* 0x0001e20000100800 */
[----:B------:R-:W-:-:S04]  /*8300*/  PRMT R159, RZ, 0x7610, R159 ;  /* 0x00007610ff9f7816 */ /* 0x000fc8000000009f */
[----:B------:R-:W2:Y:S04]  /*8310*/  @!P0 LDG.E.U8 R156, desc[UR14][R20.64] ;  /* 0x0000000e149c8981 */ /* 0x000ea8000c1e1100 */
[----:B0-----:R-:W2:Y:S01]  /*8320*/  LDL R249, [R1+0xec] ;  /* 0x0000ec0001f97983 */ /* 0x001ea20000100800 */
[----:B----4-:R-:W-:-:S03]  /*8330*/  IADD3 R18, P1, R3, R6, RZ ;  /* 0x0000000603127210 */ /* 0x010fc60007f3e0ff */
[----:B------:R-:W4:Y:S02]  /*8340*/  LDL R6, [R1+0xe8] ;  /* 0x0000e80001067983 */ /* 0x000f240000100800 */
[----:B---3--:R-:W-:-:S05]  /*8350*/  IMAD.X R19, R23, 0x1, R5, P1 ;  /* 0x0000000117137824 */ /* 0x008fca00008e0605 */
[----:B------:R2:W3:Y:S02]  /*8360*/  @!P0 LDG.E.U8 R158, desc[UR14][R18.64] ;  /* 0x0000000e129e8981 */ /* 0x0004e4000c1e1100 */
[----:B--2---:R-:W-:Y:S02]  /*8370*/  IADD3 R18, P1, R3, R22, RZ ;  /* 0x0000001603127210 */ /* 0x004fe40007f3e0ff */
[----:B------:R0:W-:Y:S03]  /*8380*/  STL [R1+0x184], R5 ;  /* 0x0001840501007387 */ /* 0x0001e60000100800 */
[----:B------:R-:W-:Y:S01]  /*8390*/  IMAD.X R19, R23, 0x1, R2, P1 ;  /* 0x0000000117137824 */ /* 0x000fe200008e0602 */
[----:B------:R-:W2:Y:S04]  /*83a0*/  LDL R22, [R1+0xcc] ;  /* 0x0000cc0001167983 */ /* 0x000ea80000100800 */
[----:B------:R-:W3:Y:S04]  /*83b0*/  LDL R21, [R1+0xc8] ;  /* 0x0000c80001157983 */ /* 0x000ee80000100800 */
[----:B------:R-:W3:Y:S04]  /*83c0*/  LDL R20, [R1+0xac] ;  /* 0x0000ac0001147983 */ /* 0x000ee80000100800 */
[----:B0-----:R-:W3:Y:S04]  /*83d0*/  LDL.LU R5, [R1+0x144] ;  /* 0x0001440001057983 */ /* 0x001ee80000300800 */
[----:B------:R-:W3:Y:S04]  /*83e0*/  LDL.LU R2, [R1+0x120] ;  /* 0x0001200001027983 */ /* 0x000ee80000300800 */
[----:B------:R0:W3:Y:S04]  /*83f0*/  @!P0 LDG.E.U8 R159, desc[UR14][R18.64] ;  /* 0x0000000e129f8981 */ /* 0x0000e8000c1e1100 */
[----:B------:R-:W4:Y:S01]  /*8400*/  LDL R19, [R1+0x108] ;  /* 0x0001080001137983 */ /* 0x000f220000100800 */
[----:B------:R-:W-:-:S02]  /*8410*/  PRMT R177, RZ, 0x7610, R177 ;  /* 0x00007610ffb17816 */ /* 0x000fc400000000b1 */
[----:B0-----:R-:W-:Y:S02]  /*8420*/  IADD3 R18, P1, R3, R12, RZ ;  /* 0x0000000c03127210 */ /* 0x001fe40007f3e0ff */
[----:B------:R-:W3:Y:S04]  /*8430*/  LDL R12, [R1+0xa8] ;  /* 0x0000a800010c7983 */ /* 0x000ee80000100800 */
[----:B------:R0:W3:Y:S02]  /*8440*/  @!P0 LDG.E.U8 R177, desc[UR14][R160.64] ;  /* 0x0000000ea0b18981 */ /* 0x0000e4000c1e1100 */
[----:B0-----:R-:W-:Y:S02]  /*8450*/  PRMT R160, RZ, 0x7610, R160 ;  /* 0x00007610ffa07816 */ /* 0x001fe400000000a0 */
[----:B------:R-:W-:Y:S01]  /*8460*/  PRMT R161, RZ, 0x7610, R161 ;  /* 0x00007610ffa17816 */ /* 0x000fe200000000a1 */
[----:B----4-:R-:W-:-:S05]  /*8470*/  IMAD.X R19, R23, 0x1, R19, P1 ;  /* 0x0000000117137824 */ /* 0x010fca00008e0613 */
[----:B------:R0:W4:Y:S02]  /*8480*/  @!P0 LDG.E.U8 R160, desc[UR14][R18.64] ;  /* 0x0000000e12a08981 */ /* 0x000124000c1e1100 */
[----:B0-----:R-:W-:Y:S02]  /*8490*/  IADD3 R18, P1, R3, R249, RZ ;  /* 0x000000f903127210 */ /* 0x001fe40007f3e0ff */
[----:B------:R-:W4:Y:S03]  /*84a0*/  LDL R249, [R1+0x8c] ;  /* 0x00008c0001f97983 */ /* 0x000f260000100800 */
[----:B------:R-:W-:Y:S02]  /*84b0*/  IMAD.X R19, R23, 0x1, R6, P1 ;  /* 0x0000000117137824 */ /* 0x000fe400008e0606 */
[----:B------:R-:W4:Y:S04]  /*84c0*/  LDL R6, [R1+0x88] ;  /* 0x0000880001067983 */ /* 0x000f280000100800 */
[----:B------:R2:W4:Y:S01]  /*84d0*/  @!P0 LDG.E.U8 R161, desc[UR14][R18.64] ;  /* 0x0000000e12a18981 */ /* 0x000522000c1e1100 */
[----:B------:R-:W-:-:S02]  /*84e0*/  PRMT R178, RZ, 0x7610, R178 ;  /* 0x00007610ffb27816 */ /* 0x000fc400000000b2 */
[----:B--2---:R-:W-:Y:S02]  /*84f0*/  IADD3 R18, P1, R3, R22, RZ ;  /* 0x0000001603127210 */ /* 0x004fe40007f3e0ff */
[----:B------:R-:W-:Y:S01]  /*8500*/  PRMT R179, RZ, 0x7610, R179 ;  /* 0x00007610ffb37816 */ /* 0x000fe200000000b3 */
[----:B------:R-:W2:Y:S02]  /*8510*/  LDL R22, [R1+0x4c] ;  /* 0x00004c0001167983 */ /* 0x000ea40000100800 */
[----:B---3--:R-:W-:Y:S01]  /*8520*/  IMAD.X R19, R23, 0x1, R21, P1 ;  /* 0x0000000117137824 */ /* 0x008fe200008e0615 */
[----:B------:R-:W-:Y:S01]  /*8530*/  PRMT R193, RZ, 0x7610, R193 ;  /* 0x00007610ffc17816 */ /* 0x000fe200000000c1 */
[----:B------:R-:W3:Y:S04]  /*8540*/  LDL R21, [R1+0x48] ;  /* 0x0000480001157983 */ /* 0x000ee80000100800 */
[----:B------:R0:W3:Y:S02]  /*8550*/  @!P0 LDG.E.U8 R178, desc[UR14][R18.64] ;  /* 0x0000000e12b28981 */ /* 0x0000e4000c1e1100 */
[----:B0-----:R-:W-:-:S02]  /*8560*/  IADD3 R18, P1, R3, R20, RZ ;  /* 0x0000001403127210 */ /* 0x001fc40007f3e0ff */
[----:B------:R-:W3:Y:S03]  /*8570*/  LDL R20, [R1+0x28] ;  /* 0x0000280001147983 */ /* 0x000ee60000100800 */
[----:B------:R-:W-:Y:S02]  /*8580*/  IMAD.X R19, R23, 0x1, R12, P1 ;  /* 0x0000000117137824 */ /* 0x000fe400008e060c */
[----:B------:R-:W3:Y:S04]  /*8590*/  LDL R12, [R1+0x2c] ;  /* 0x00002c00010c7983 */ /* 0x000ee80000100800 */
[----:B------:R4:W3:Y:S02]  /*85a0*/  @!P0 LDG.E.U8 R179, desc[UR14][R18.64] ;  /* 0x0000000e12b38981 */ /* 0x0008e4000c1e1100 */
[----:B----4-:R-:W-:-:S02]  /*85b0*/  IADD3 R18, P1, R3, R249, RZ ;  /* 0x000000f903127210 */ /* 0x010fc40007f3e0ff */
[----:B------:R-:W4:Y:S03]  /*85c0*/  LDL.LU R249, [R1+0xc] ;  /* 0x00000c0001f97983 */ /* 0x000f260000300800 */
[----:B------:R-:W-:Y:S02]  /*85d0*/  IMAD.X R19, R23, 0x1, R6, P1 ;  /* 0x0000000117137824 */ /* 0x000fe400008e0606 */
[----:B------:R-:W4:Y:S04]  /*85e0*/  LDL R6, [R1+0x8] ;  /* 0x0000080001067983 */ /* 0x000f280000100800 */
[----:B------:R0:W4:Y:S04]  /*85f0*/  @!P0 LDG.E.U8 R193, desc[UR14][R18.64] ;  /* 0x0000000e12c18981 */ /* 0x000128000c1e1100 */
[----:B------:R-:W0:Y:S02]  /*8600*/  LDL R19, [R1+0x6c] ;  /* 0x00006c0001137983 */ /* 0x000e240000100800 */
[----:B0-----:R-:W-:-:S02]  /*8610*/  IADD3 R18, P1, R3, R19, RZ ;  /* 0x0000001303127210 */ /* 0x001fc40007f3e0ff */
[----:B------:R-:W2:Y:S01]  /*8620*/  LDL R19, [R1+0x68] ;  /* 0x0000680001137983 */ /* 0x000ea20000100800 */
[----:B------:R-:W-:Y:S02]  /*8630*/  PRMT R194, RZ, 0x7610, R194 ;  /* 0x00007610ffc27816 */ /* 0x000fe400000000c2 */
[----:B------:R-:W-:Y:S02]  /*8640*/  PRMT R195, RZ, 0x7610, R195 ;  /* 0x00007610ffc37816 */ /* 0x000fe400000000c3 */
[----:B------:R-:W-:Y:S02]  /*8650*/  PRMT R196, RZ, 0x7610, R196 ;  /* 0x00007610ffc47816 */ /* 0x000fe400000000c4 */
[----:B------:R-:W-:Y:S02]  /*8660*/  PRMT R214, RZ, 0x7610, R214 ;  /* 0x00007610ffd67816 */ /* 0x000fe400000000d6 */
[----:B------:R-:W-:Y:S02]  /*8670*/  PRMT R216, RZ, 0x7610, R216 ;  /* 0x00007610ffd87816 */ /* 0x000fe400000000d8 */
[----:B------:R-:W-:Y:S01]  /*8680*/  PRMT R218, RZ, 0x7610, R218 ;  /* 0x00007610ffda7816 */ /* 0x000fe200000000da */
[----:B--2---:R-:W-:-:S05]  /*8690*/  IMAD.X R19, R23, 0x1, R19, P1 ;  /* 0x0000000117137824 */ /* 0x004fca00008e0613 */
[----:B------:R0:W2:Y:S02]  /*86a0*/  @!P0 LDG.E.U8 R194, desc[UR14][R18.64] ;  /* 0x0000000e12c28981 */ /* 0x0000a4000c1e1100 */
[----:B0-----:R-:W-:-:S05]  /*86b0*/  IADD3 R18, P1, R3, R22, RZ ;  /* 0x0000001603127210 */ /* 0x001fca0007f3e0ff */
[----:B---3--:R-:W-:-:S05]  /*86c0*/  IMAD.X R19, R23, 0x1, R21, P1 ;  /* 0x0000000117137824 */ /* 0x008fca00008e0615 */
[----:B------:R0:W3:Y:S02]  /*86d0*/  @!P0 LDG.E.U8 R195, desc[UR14][R18.64] ;  /* 0x0000000e12c38981 */ /* 0x0000e4000c1e1100 */
[----:B0-----:R-:W-:Y:S02]  /*86e0*/  IADD3 R18, P1, R3, R12, RZ ;  /* 0x0000000c03127210 */ /* 0x001fe40007f3e0ff */
[----:B------:R-:W2:Y:S03]  /*86f0*/  LDL R12, [R1+0x124] ;  /* 0x00012400010c7983 */ /* 0x000ea60000100800 */
[----:B------:R-:W-:Y:S01]  /*8700*/  IMAD.X R19, R23, 0x1, R20, P1 ;  /* 0x0000000117137824 */ /* 0x000fe200008e0614 */
[----:B------:R-:W-:Y:S01]  /*8710*/  PRMT R220, RZ, 0x7610, R220 ;  /* 0x00007610ffdc7816 */ /* 0x000fe200000000dc */
[----:B------:R-:W3:Y:S04]  /*8720*/  LDL R20, [R1+0x104] ;  /* 0x0001040001147983 */ /* 0x000ee80000100800 */
[----:B------:R4:W3:Y:S02]  /*8730*/  @!P0 LDG.E.U8 R196, desc[UR14][R18.64] ;  /* 0x0000000e12c48981 */ /* 0x0008e4000c1e1100 */
[----:B----4-:R-:W-:-:S05]  /*8740*/  IADD3 R18, P1, R3, R249, RZ ;  /* 0x000000f903127210 */ /* 0x010fca0007f3e0ff */
[----:B------:R-:W-:Y:S01]  /*8750*/  IMAD.X R19, R23, 0x1, R6, P1 ;  /* 0x0000000117137824 */ /* 0x000fe200008e0606 */
[----:B------:R-:W-:Y:S01]  /*8760*/  PRMT R222, RZ, 0x7610, R222 ;  /* 0x00007610ffde7816 */ /* 0x000fe200000000de */
[----:B------:R-:W4:Y:S04]  /*8770*/  LDL R6, [R1+0x140] ;  /* 0x0001400001067983 */ /* 0x000f280000100800 */
[----:B------:R0:W3:Y:S02]  /*8780*/  @!P0 LDG.E.U8 R214, desc[UR14][R18.64] ;  /* 0x0000000e12d68981 */ /* 0x0000e4000c1e1100 */
[----:B0-----:R-:W-:-:S05]  /*8790*/  IADD3 R18, P1, R3, R248, RZ ;  /* 0x000000f803127210 */ /* 0x001fca0007f3e0ff */
[----:B------:R-:W-:-:S05]  /*87a0*/  IMAD.X R19, R23, 0x1, R247, P1 ;  /* 0x0000000117137824 */ /* 0x000fca00008e06f7 */
        /* <DEDUP_REMOVED lines=8> */
[----:B------:R-:W-:Y:S01]  /*8830*/  IMAD.X R19, R23, 0x1, R10, P1 ;  /* 0x0000000117137824 */ /* 0x000fe200008e060a */
[----:B------:R-:W-:Y:S04]  /*8840*/  STL [R1+0x1b4], R247 ;  /* 0x0001b4f701007387 */ /* 0x000fe80000100800 */
[----:B------:R2:W3:Y:S04]  /*8850*/  @!P0 LDG.E.U8 R222, desc[UR14][R18.64] ;  /* 0x0000000e12de8981 */ /* 0x0004e8000c1e1100 */
[----:B------:R-:W3:Y:S01]  /*8860*/  LDL R21, [R1+0xe4] ;  /* 0x0000e40001157983 */ /* 0x000ee20000100800 */
[----:B--2---:R-:W-:-:S03]  /*8870*/  IADD3 R18, P1, R3, R12, RZ ;  /* 0x0000000c03127210 */ /* 0x004fc60007f3e0ff */
[----:B------:R-:W2:Y:S02]  /*8880*/  LDL R12, [R1+0xc4] ;  /* 0x0000c400010c7983 */ /* 0x000ea40000100800 */
[----:B------:R-:W-:Y:S02]  /*8890*/  IMAD.X R19, R23, 0x1, R2, P1 ;  /* 0x0000000117137824 */ /* 0x000fe400008e0602 */
[----:B------:R0:W-:Y:S04]  /*88a0*/  STL [R1+0x188], R2 ;  /* 0x0001880201007387 */ /* 0x0001e80000100800 */
[----:B0-----:R-:W2:Y:S01]  /*88b0*/  LDL.LU R2, [R1+0x100] ;  /* 0x0001000001027983 */ /* 0x001ea20000300800 */
[----:B------:R-:W-:-:S06]  /*88c0*/  PRMT R224, RZ, 0x7610, R224 ;  /* 0x00007610ffe07816 */ /* 0x000fcc00000000e0 */
[----:B------:R0:W2:Y:S01]  /*88d0*/  @!P0 LDG.E.U8 R224, desc[UR14][R18.64] ;  /* 0x0000000e12e08981 */ /* 0x0000a2000c1e1100 */
[----:B------:R-:W-:-:S03]  /*88e0*/  PRMT R226, RZ, 0x7610, R226 ;  /* 0x00007610ffe27816 */ /* 0x000fc600000000e2 */
[----:B------:R1:W-:Y:S01]  /*88f0*/  STL [R1+0x18c], R5 ;  /* 0x00018c0501007387 */ /* 0x0003e20000100800 */
[----:B0-----:R-:W-:-:S03]  /*8900*/  IADD3 R18, P1, R3, R5, RZ ;  /* 0x0000000503127210 */ /* 0x001fc60007f3e0ff */
[----:B-1----:R-:W2:Y:S02]  /*8910*/  LDL.LU R5, [R1+0xe0] ;  /* 0x0000e00001057983 */ /* 0x002ea40000300800 */
[----:B----4-:R-:W-:Y:S02]  /*8920*/  IMAD.X R19, R23, 0x1, R6, P1 ;  /* 0x0000000117137824 */ /* 0x010fe400008e0606 */
[----:B------:R-:W4:Y:S04]  /*8930*/  LDL R6, [R1+0xa4] ;  /* 0x0000a40001067983 */ /* 0x000f280000100800 */
[----:B------:R3:W4:Y:S02]  /*8940*/  @!P0 LDG.E.U8 R226, desc[UR14][R18.64] ;  /* 0x0000000e12e28981 */ /* 0x000724000c1e1100 */
[----:B---3--:R-:W-:-:S02]  /*8950*/  IADD3 R18, P1, R3, R20, RZ ;  /* 0x0000001403127210 */ /* 0x008fc40007f3e0ff */
[----:B------:R-:W3:Y:S03]  /*8960*/  LDL R20, [R1+0x84] ;  /* 0x0000840001147983 */ /* 0x000ee60000100800 */
[----:B--2---:R-:W-:Y:S01]  /*8970*/  IMAD.X R19, R23, 0x1, R2, P1 ;  /* 0x0000000117137824 */ /* 0x004fe200008e0602 */
[----:B------:R0:W-:Y:S04]  /*8980*/  STL [R1+0x190], R2 ;  /* 0x0001900201007387 */ /* 0x0001e80000100800 */
[----:B0-----:R-:W2:Y:S01]  /*8990*/  LDL.LU R2, [R1+0xc0] ;  /* 0x0000c00001027983 */ /* 0x001ea20000300800 */
[----:B------:R-:W-:-:S06]  /*89a0*/  PRMT R228, RZ, 0x7610, R228 ;  /* 0x00007610ffe47816 */ /* 0x000fcc00000000e4 */
[----:B------:R0:W3:Y:S01]  /*89b0*/  @!P0 LDG.E.U8 R228, desc[UR14][R18.64] ;  /* 0x0000000e12e48981 */ /* 0x0000e2000c1e1100 */
[----:B------:R-:W-:-:S03]  /*89c0*/  PRMT R230, RZ, 0x7610, R230 ;  /* 0x00007610ffe67816 */ /* 0x000fc600000000e6 */
[----:B------:R1:W-:Y:S01]  /*89d0*/  STL [R1+0x194], R5 ;  /* 0x0001940501007387 */ /* 0x0003e20000100800 */
[----:B0-----:R-:W-:-:S05]  /*89e0*/  IADD3 R18, P1, R3, R21, RZ ;  /* 0x0000001503127210 */ /* 0x001fca0007f3e0ff */
[----:B------:R-:W-:Y:S02]  /*89f0*/  IMAD.X R19, R23, 0x1, R5, P1 ;  /* 0x0000000117137824 */ /* 0x000fe400008e0605 */
[----:B-1----:R-:W3:Y:S04]  /*8a00*/  LDL.LU R5, [R1+0xa0] ;  /* 0x0000a00001057983 */ /* 0x002ee80000300800 */
[----:B------:R0:W3:Y:S02]  /*8a10*/  @!P0 LDG.E.U8 R230, desc[UR14][R18.64] ;  /* 0x0000000e12e68981 */ /* 0x0000e4000c1e1100 */
[----:B0-----:R-:W-:Y:S02]  /*8a20*/  IADD3 R18, P1, R3, R12, RZ ;  /* 0x0000000c03127210 */ /* 0x001fe40007f3e0ff */
[----:B------:R-:W3:Y:S03]  /*8a30*/  LDL R12, [R1+0x64] ;  /* 0x00006400010c7983 */ /* 0x000ee60000100800 */
[----:B--2---:R-:W-:Y:S01]  /*8a40*/  IMAD.X R19, R23, 0x1, R2, P1 ;  /* 0x0000000117137824 */ /* 0x004fe200008e0602 */
[----:B------:R0:W-:Y:S04]  /*8a50*/  STL [R1+0x198], R2 ;  /* 0x0001980201007387 */ /* 0x0001e80000100800 */
[----:B0-----:R-:W2:Y:S01]  /*8a60*/  LDL.LU R2, [R1+0x80] ;  /* 0x0000800001027983 */ /* 0x001ea20000300800 */
[----:B------:R-:W-:-:S06]  /*8a70*/  PRMT R232, RZ, 0x7610, R232 ;  /* 0x00007610ffe87816 */ /* 0x000fcc00000000e8 */
[----:B------:R4:W2:Y:S01]  /*8a80*/  @!P0 LDG.E.U8 R232, desc[UR14][R18.64] ;  /* 0x0000000e12e88981 */ /* 0x0008a2000c1e1100 */
[----:B------:R-:W-:Y:S02]  /*8a90*/  PRMT R234, RZ, 0x7610, R234 ;  /* 0x00007610ffea7816 */ /* 0x000fe400000000ea */
[----:B----4-:R-:W-:Y:S01]  /*8aa0*/  IADD3 R18, P1, R3, R6, RZ ;  /* 0x0000000603127210 */ /* 0x010fe20007f3e0ff */
[----:B---3--:R0:W-:Y:S04]  /*8ab0*/  STL [R1+0x19c], R5 ;  /* 0x00019c0501007387 */ /* 0x0081e80000100800 */
[----:B------:R-:W-:-:S05]  /*8ac0*/  IMAD.X R19, R23, 0x1, R5, P1 ;  /* 0x0000000117137824 */ /* 0x000fca00008e0605 */
[----:B------:R1:W3:Y:S04]  /*8ad0*/  @!P0 LDG.E.U8 R234, desc[UR14][R18.64] ;  /* 0x0000000e12ea8981 */ /* 0x0002e8000c1e1100 */
[----:B0-----:R-:W4:Y:S04]  /*8ae0*/  LDL.LU R5, [R1+0x60] ;  /* 0x0000600001057983 */ /* 0x001f280000300800 */
[----:B------:R-:W3:Y:S01]  /*8af0*/  LDL R21, [R1+0x44] ;  /* 0x0000440001157983 */ /* 0x000ee20000100800 */
[----:B-1----:R-:W-:-:S05]  /*8b00*/  IADD3 R18, P1, R3, R20, RZ ;  /* 0x0000001403127210 */ /* 0x002fca0007f3e0ff */
[----:B--2---:R-:W-:Y:S01]  /*8b10*/  IMAD.X R19, R23, 0x1, R2, P1 ;  /* 0x0000000117137824 */ /* 0x004fe200008e0602 */
[----:B------:R0:W-:Y:S04]  /*8b20*/  STL [R1+0x1a0], R2 ;  /* 0x0001a00201007387 */ /* 0x0001e80000100800 */
[----:B0-----:R-:W2:Y:S01]  /*8b30*/  LDL.LU R2, [R1+0x40] ;  /* 0x0000400001027983 */ /* 0x001ea20000300800 */
[----:B------:R-:W-:Y:S02]  /*8b40*/  LOP3.LUT R190, R190, 0xffff, RZ, 0xc0, !PT ;  /* 0x0000ffffbebe7812 */ /* 0x000fe400078ec0ff */
[----:B------:R-:W-:Y:S01]  /*8b50*/  LOP3.LUT R191, R191, 0xffff, RZ, 0xc0, !PT ;  /* 0x0000ffffbfbf7812 */ /* 0x000fe200078ec0ff */
[----:B------:R-:W2:Y:S03]  /*8b60*/  LDL R22, [R1+0x24] ;  /* 0x0000240001167983 */ /* 0x000ea60000100800 */
[----:B------:R-:W-:-:S02]  /*8b70*/  PRMT R6, R190, 0x3340, R191 ;  /* 0x00003340be067816 */ /* 0x000fc400000000bf */
[----:B------:R-:W-:-:S06]  /*8b80*/  PRMT R190, RZ, 0x7610, R190 ;  /* 0x00007610ffbe7816 */ /* 0x000fcc00000000be */
[----:B------:R0:W2:Y:S01]  /*8b90*/  @!P0 LDG.E.U8 R190, desc[UR14][R18.64] ;  /* 0x0000000e12be8981 */ /* 0x0000a2000c1e1100 */
[----:B------:R-:W-:-:S03]  /*8ba0*/  PRMT R191, RZ, 0x7610, R191 ;  /* 0x00007610ffbf7816 */ /* 0x000fc600000000bf */
[----:B----4-:R1:W-:Y:S01]  /*8bb0*/  STL [R1+0x1a4], R5 ;  /* 0x0001a40501007387 */ /* 0x0103e20000100800 */
[----:B0-----:R-:W-:-:S05]  /*8bc0*/  IADD3 R18, P1, R3, R12, RZ ;  /* 0x0000000c03127210 */ /* 0x001fca0007f3e0ff */
[----:B------:R-:W-:Y:S02]  /*8bd0*/  IMAD.X R19, R23, 0x1, R5, P1 ;  /* 0x0000000117137824 */ /* 0x000fe400008e0605 */
[----:B-1----:R-:W4:Y:S04]  /*8be0*/  LDL.LU R5, [R1+0x20] ;  /* 0x0000200001057983 */ /* 0x002f280000300800 */
[----:B------:R3:W4:Y:S04]  /*8bf0*/  @!P0 LDG.E.U8 R191, desc[UR14][R18.64] ;  /* 0x0000000e12bf8981 */ /* 0x000728000c1e1100 */
[----:B------:R-:W4:Y:S01]  /*8c00*/  LDL.LU R247, [R1+0x4] ;  /* 0x0000040001f77983 */ /* 0x000f220000300800 */
[----:B---3--:R-:W-:-:S05]  /*8c10*/  IADD3 R18, P1, R3, R21, RZ ;  /* 0x0000001503127210 */ /* 0x008fca0007f3e0ff */
[----:B--2---:R-:W-:Y:S01]  /*8c20*/  IMAD.X R19, R23, 0x1, R2, P1 ;  /* 0x0000000117137824 */ /* 0x004fe200008e0602 */
[----:B------:R0:W-:Y:S04]  /*8c30*/  STL [R1+0x1a8], R2 ;  /* 0x0001a80201007387 */ /* 0x0001e80000100800 */
[----:B0-----:R-:W2:Y:S01]  /*8c40*/  LDL.LU R2, [R1] ;  /* 0x0000000001027983 */ /* 0x001ea20000300800 */
[----:B------:R-:W-:Y:S02]  /*8c50*/  LOP3.LUT R197, R197, 0xffff, RZ, 0xc0, !PT ;  /* 0x0000ffffc5c57812 */ /* 0x000fe400078ec0ff */
[----:B------:R-:W-:-:S04]  /*8c60*/  LOP3.LUT R198, R198, 0xffff, RZ, 0xc0, !PT ;  /* 0x0000ffffc6c67812 */ /* 0x000fc800078ec0ff */
[----:B------:R-:W-:Y:S02]  /*8c70*/  PRMT R20, R197, 0x3340, R198 ;  /* 0x00003340c5147816 */ /* 0x000fe400000000c6 */
[----:B------:R-:W-:-:S06]  /*8c80*/  PRMT R197, RZ, 0x7610, R197 ;  /* 0x00007610ffc57816 */ /* 0x000fcc00000000c5 */
[----:B------:R0:W3:Y:S01]  /*8c90*/  @!P0 LDG.E.U8 R197, desc[UR14][R18.64] ;  /* 0x0000000e12c58981 */ /* 0x0000e2000c1e1100 */
[----:B------:R-:W-:Y:S02]  /*8ca0*/  PRMT R198, RZ, 0x7610, R198 ;  /* 0x00007610ffc67816 */ /* 0x000fe400000000c6 */
[----:B0-----:R-:W-:-:S05]  /*8cb0*/  IADD3 R18, P1, R3, R22, RZ ;  /* 0x0000001603127210 */ /* 0x001fca0007f3e0ff */
[----:B----4-:R-:W-:Y:S01]  /*8cc0*/  IMAD.X R19, R23, 0x1, R5, P1 ;  /* 0x0000000117137824 */ /* 0x010fe200008e0605 */
[----:B------:R-:W-:Y:S02]  /*8cd0*/  LOP3.LUT R199, R199, 0xffff, RZ, 0xc0, !PT ;  /* 0x0000ffffc7c77812 */ /* 0x000fe400078ec0ff */
[----:B------:R-:W-:Y:S02]  /*8ce0*/  LOP3.LUT R200, R200, 0xffff, RZ, 0xc0, !PT ;  /* 0x0000ffffc8c87812 */ /* 0x000fe400078ec0ff */
[----:B------:R0:W4:Y:S02]  /*8cf0*/  @!P0 LDG.E.U8 R198, desc[UR14][R18.64] ;  /* 0x0000000e12c68981 */ /* 0x000124000c1e1100 */
[----:B------:R-:W-:Y:S02]  /*8d00*/  PRMT R12, R199, 0x3340, R200 ;  /* 0x00003340c70c7816 */ /* 0x000fe400000000c8 */
[----:B------:R-:W-:Y:S02]  /*8d10*/  PRMT R199, RZ, 0x7610, R199 ;  /* 0x00007610ffc77816 */ /* 0x000fe400000000c7 */
[----:B0-----:R-:W-:-:S02]  /*8d20*/  IADD3 R18, P1, R3, R247, RZ ;  /* 0x000000f703127210 */ /* 0x001fc40007f3e0ff */
[----:B------:R-:W-:Y:S02]  /*8d30*/  LOP3.LUT R205, R205, 0xffff, RZ, 0xc0, !PT ;  /* 0x0000ffffcdcd7812 */ /* 0x000fe400078ec0ff */
[----:B------:R-:W-:-:S04]  /*8d40*/  LOP3.LUT R206, R206, 0xffff, RZ, 0xc0, !PT ;  /* 0x0000ffffcece7812 */ /* 0x000fc800078ec0ff */
[----:B------:R-:W-:Y:S02]  /*8d50*/  PRMT R22, R205, 0x3340, R206 ;  /* 0x00003340cd167816 */ /* 0x000fe400000000ce */
[----:B------:R-:W-:Y:S01]  /*8d60*/  SHF.R.S32.HI R206, RZ, 0x1f, R3 ;  /* 0x0000001fffce7819 */ /* 0x000fe20000011403 */
[----:B------:R-:W3:Y:S01]  /*8d70*/  LDL R205, [R1+0x164] ;  /* 0x0001640001cd7983 */ /* 0x000ee20000100800 */
[----:B------:R-:W-:Y:S02]  /*8d80*/  PRMT R200, RZ, 0x7610, R200 ;  /* 0x00007610ffc87816 */ /* 0x000fe400000000c8 */
[----:B------:R-:W-:Y:S02]  /*8d90*/  LOP3.LUT R201, R201, 0xffff, RZ, 0xc0, !PT ;  /* 0x0000ffffc9c97812 */ /* 0x000fe400078ec0ff */
[----:B------:R-:W-:-:S04]  /*8da0*/  LOP3.LUT R202, R202, 0xffff, RZ, 0xc0, !PT ;  /* 0x0000ffffcaca7812 */ /* 0x000fc800078ec0ff */
[--C-:B------:R-:W-:Y:S02]  /*8db0*/  PRMT R21, R201, 0x3340, R202.reuse ;  /* 0x00003340c9157816 */ /* 0x100fe400000000ca */
[----:B------:R-:W-:Y:S02]  /*8dc0*/  PRMT R201, RZ, 0x7610, R201 ;  /* 0x00007610ffc97816 */ /* 0x000fe400000000c9 */
[----:B------:R-:W-:Y:S02]  /*8dd0*/  PRMT R202, RZ, 0x7610, R202 ;  /* 0x00007610ffca7816 */ /* 0x000fe400000000ca */
[----:B------:R-:W-:Y:S02]  /*8de0*/  LOP3.LUT R203, R203, 0xffff, RZ, 0xc0, !PT ;  /* 0x0000ffffcbcb7812 */ /* 0x000fe400078ec0ff */
[----:B------:R-:W-:-:S04]  /*8df0*/  LOP3.LUT R204, R204, 0xffff, RZ, 0xc0, !PT ;  /* 0x0000ffffcccc7812 */ /* 0x000fc800078ec0ff */
[----:B------:R-:W-:Y:S02]  /*8e00*/  PRMT R204, R203, 0x3340, R204 ;  /* 0x00003340cbcc7816 */ /* 0x000fe400000000cc */
[----:B------:R-:W-:Y:S02]  /*8e10*/  PRMT R203, RZ, 0x7610, R203 ;  /* 0x00007610ffcb7816 */ /* 0x000fe400000000cb */
[----:B------:R-:W-:Y:S02]  /*8e20*/  PRMT R20, R6, 0x5410, R20 ;  /* 0x0000541006147816 */ /* 0x000fe40000000014 */
[----:B------:R-:W4:Y:S01]  /*8e30*/  LDL.LU R6, [R1+0x1bc] ;  /* 0x0001bc0001067983 */ /* 0x000f220000300800 */
[----:B--2---:R-:W-:-:S05]  /*8e40*/  IMAD.X R19, R23, 0x1, R2, P1 ;  /* 0x0000000117137824 */ /* 0x004fca00008e0602 */
[----:B------:R0:W2:Y:S02]  /*8e50*/  @!P0 LDG.E.U8 R199, desc[UR14][R18.64] ;  /* 0x0000000e12c78981 */ /* 0x0000a4000c1e1100 */
[----:B0-----:R-:W-:-:S05]  /*8e60*/  IADD3 R18, P1, R3, R246, RZ ;  /* 0x000000f603127210 */ /* 0x001fca0007f3e0ff */
[----:B------:R-:W-:-:S05]  /*8e70*/  IMAD.X R19, R206, 0x1, R245, P1 ;  /* 0x00000001ce137824 */ /* 0x000fca00008e06f5 */
        /* <DEDUP_REMOVED lines=9> */
[----:B------:R0:W2:Y:S01]  /*8f10*/  @!P0 LDG.E.U8 R203, desc[UR14][R18.64] ;  /* 0x0000000e12cb8981 */ /* 0x0000a2000c1e1100 */
[----:B------:R-:W1:Y:S01]  /*8f20*/  S2R R206, SR_TID.X ;  /* 0x0000000000ce7919 */ /* 0x000e620000002100 */
[----:B------:R-:W-:Y:S02]  /*8f30*/  LOP3.LUT R207, R207, 0xffff, RZ, 0xc0, !PT ;  /* 0x0000ffffcfcf7812 */ /* 0x000fe400078ec0ff */
[----:B------:R-:W-:Y:S02]  /*8f40*/  LOP3.LUT R208, R208, 0xffff, RZ, 0xc0, !PT ;  /* 0x0000ffffd0d07812 */ /* 0x000fe400078ec0ff */
[----:B------:R-:W-:Y:S02]  /*8f50*/  LOP3.LUT R209, R209, 0xffff, RZ, 0xc0, !PT ;  /* 0x0000ffffd1d17812 */ /* 0x000fe400078ec0ff */
[----:B------:R-:W-:Y:S02]  /*8f60*/  LOP3.LUT R210, R210, 0xffff, RZ, 0xc0, !PT ;  /* 0x0000ffffd2d27812 */ /* 0x000fe400078ec0ff */
[----:B------:R-:W-:-:S02]  /*8f70*/  PRMT R207, R207, 0x3340, R208 ;  /* 0x00003340cfcf7816 */ /* 0x000fc400000000d0 */
[----:B------:R-:W-:Y:S02]  /*8f80*/  PRMT R23, R209, 0x3340, R210 ;  /* 0x00003340d1177816 */ /* 0x000fe400000000d2 */
[----:B------:R-:W-:Y:S02]  /*8f90*/  PRMT R21, R12, 0x5410, R21 ;  /* 0x000054100c157816 */ /* 0x000fe40000000015 */
[----:B------:R-:W-:Y:S01]  /*8fa0*/  PRMT R22, R204, 0x5410, R22 ;  /* 0x00005410cc167816 */ /* 0x000fe20000000016 */
[----:B0-----:R-:W-:Y:S01]  /*8fb0*/  IMAD.U32 R19, RZ, RZ, UR12 ;  /* 0x0000000cff137e24 */ /* 0x001fe2000f8e00ff */
[----:B------:R-:W-:Y:S01]  /*8fc0*/  PRMT R23, R207, 0x5410, R23 ;  /* 0x00005410cf177816 */ /* 0x000fe20000000017 */
[----:B------:R-:W-:Y:S01]  /*8fd0*/  UMOV UR5, 0x80000020 ;  /* 0x8000002000057882 */ /* 0x000fe20000000000 */
[----:B------:R-:W-:Y:S01]  /*8fe0*/  IADD3 R0, P4, R0, UR24, RZ ;  /* 0x0000001800007c10 */ /* 0x000fe2000ff9e0ff */
[----:B------:R-:W2:Y:S04]  /*8ff0*/  LDL.LU R12, [R1+0x1b8] ;  /* 0x0001b800010c7983 */ /* 0x000ea80000300800 */
[----:B---3--:R-:W-:Y:S01]  /*9000*/  STS.128 [R205+UR12], R20 ;  /* 0x00000014cd007988 */ /* 0x008fe20008000c0c */
[----:B-1----:R-:W-:-:S03]  /*9010*/  LOP3.LUT R206, R206, 0x7f, RZ, 0xc0, !PT ;  /* 0x0000007fcece7812 */ /* 0x002fc600078ec0ff */
[----:B------:R-:W3:Y:S04]  /*9020*/  LDL.LU R204, [R1+0x1c] ;  /* 0x00001c0001cc7983 */ /* 0x000ee80000300800 */
[----:B------:R-:W-:Y:S04]  /*9030*/  STS.U8 [R206+UR12+0x2000], R182 ;  /* 0x002000b6ce007988 */ /* 0x000fe8000800000c */
[----:B------:R-:W-:Y:S04]  /*9040*/  STS.U8 [R206+UR12+0x2200], R183 ;  /* 0x002200b7ce007988 */ /* 0x000fe8000800000c */
[----:B------:R-:W-:Y:S04]  /*9050*/  STS.U8 [R206+UR12+0x2400], R184 ;  /* 0x002400b8ce007988 */ /* 0x000fe8000800000c */
[----:B------:R-:W-:Y:S04]  /*9060*/  STS.U8 [R206+UR12+0x2600], R185 ;  /* 0x002600b9ce007988 */ /* 0x000fe8000800000c */
[----:B------:R-:W-:Y:S04]  /*9070*/  STS.U8 [R206+UR12+0x2800], R186 ;  /* 0x002800bace007988 */ /* 0x000fe8000800000c */
[----:B------:R-:W-:Y:S04]  /*9080*/  STS.U8 [R206+UR12+0x2a00], R187 ;  /* 0x002a00bbce007988 */ /* 0x000fe8000800000c */
[----:B------:R-:W-:Y:S04]  /*9090*/  STS.U8 [R206+UR12+0x2c00], R188 ;  /* 0x002c00bcce007988 */ /* 0x000fe8000800000c */
[----:B------:R-:W-:Y:S01]  /*90a0*/  STS.U8 [R206+UR12+0x2e00], R189 ;  /* 0x002e00bdce007988 */ /* 0x000fe2000800000c */
[----:B------:R-:W-:-:S03]  /*90b0*/  LOP3.LUT R18, R206, 0x10, RZ, 0x3c, !PT ;  /* 0x00000010ce127812 */ /* 0x000fc600078e3cff */
[----:B------:R-:W-:Y:S04]  /*90c0*/  STS.U8 [R206+UR12+0x3000], R192 ;  /* 0x003000c0ce007988 */ /* 0x000fe8000800000c */
[----:B------:R-:W-:Y:S04]  /*90d0*/  STS.U8 [R206+UR12+0x3200], R168 ;  /* 0x003200a8ce007988 */ /* 0x000fe8000800000c */
[----:B------:R-:W-:Y:S04]  /*90e0*/  STS.U8 [R206+UR12+0x3400], R164 ;  /* 0x003400a4ce007988 */ /* 0x000fe8000800000c */
[----:B------:R-:W-:Y:S04]  /*90f0*/  STS.U8 [R206+UR12+0x3600], R165 ;  /* 0x003600a5ce007988 */ /* 0x000fe8000800000c */
[----:B------:R-:W-:Y:S04]  /*9100*/  STS.U8 [R206+UR12+0x3800], R166 ;  /* 0x003800a6ce007988 */ /* 0x000fe8000800000c */
[----:B------:R-:W-:Y:S04]  /*9110*/  STS.U8 [R206+UR12+0x3a00], R167 ;  /* 0x003a00a7ce007988 */ /* 0x000fe8000800000c */
[----:B------:R-:W-:Y:S04]  /*9120*/  STS.U8 [R206+UR12+0x3c00], R169 ;  /* 0x003c00a9ce007988 */ /* 0x000fe8000800000c */
[----:B------:R-:W-:Y:S04]  /*9130*/  STS.U8 [R206+UR12+0x3e00], R162 ;  /* 0x003e00a2ce007988 */ /* 0x000fe8000800000c */
[----:B------:R0:W-:Y:S04]  /*9140*/  STS.U8 [R18+UR12+0x3280], R17 ;  /* 0x0032801112007988 */ /* 0x0001e8000800000c */
[----:B------:R-:W-:Y:S04]  /*9150*/  STS.U8 [R18+UR12+0x2280], R163 ;  /* 0x002280a312007988 */ /* 0x000fe8000800000c */
[----:B------:R-:W-:Y:S01]  /*9160*/  STS.U8 [R18+UR12+0x2080], R170 ;  /* 0x002080aa12007988 */ /* 0x000fe2000800000c */
[----:B0-----:R-:W-:-:S03]  /*9170*/  LOP3.LUT R17, R206, 0x20, RZ, 0x3c, !PT ;  /* 0x00000020ce117812 */ /* 0x001fc600078e3cff */
        /* <DEDUP_REMOVED lines=13> */
[----:B------:R-:W-:Y:S01]  /*9250*/  STS.U8 [R17+UR12+0x3b00], R180 ;  /* 0x003b00b411007988 */ /* 0x000fe2000800000c */
[----:B------:R-:W-:-:S02]  /*9260*/  SHF.R.U32.HI R19, RZ, 0x4, R19 ;  /* 0x00000004ff137819 */ /* 0x000fc40000011613 */
[----:B------:R-:W-:Y:S01]  /*9270*/  IADD3 R13, P6, R13, UR24, RZ ;  /* 0x000000180d0d7c10 */ /* 0x000fe2000ffde0ff */
[----:B------:R-:W3:Y:S01]  /*9280*/  LDL.LU R208, [R1+0x24] ;  /* 0x0000240001d07983 */ /* 0x000ee20000300800 */
[----:B0-----:R-:W-:-:S03]  /*9290*/  LOP3.LUT R18, R206, 0x30, RZ, 0x3c, !PT ;  /* 0x00000030ce127812 */ /* 0x001fc600078e3cff */
[----:B------:R-:W-:Y:S01]  /*92a0*/  STS.U8 [R17+UR12+0x2300], R158 ;  /* 0x0023009e11007988 */ /* 0x000fe2000800000c */
[----:B------:R-:W0:Y:S03]  /*92b0*/  LDC R206, c[0x0][0x238] ;  /* 0x00008e00ffce7b82 */ /* 0x000e260000000800 */
        /* <DEDUP_REMOVED lines=24> */
[----:B----4-:R-:W-:Y:S04]  /*9440*/  STS.U8 [R18+UR12+0x3380], R198 ;  /* 0x003380c612007988 */ /* 0x010fe8000800000c */
[----:B--2---:R-:W-:Y:S04]  /*9450*/  STS.U8 [R18+UR12+0x3580], R199 ;  /* 0x003580c712007988 */ /* 0x004fe8000800000c */
[----:B------:R-:W-:Y:S04]  /*9460*/  STS.U8 [R18+UR12+0x3780], R200 ;  /* 0x003780c812007988 */ /* 0x000fe8000800000c */
[----:B------:R-:W-:Y:S04]  /*9470*/  STS.U8 [R18+UR12+0x3980], R201 ;  /* 0x003980c912007988 */ /* 0x000fe8000800000c */
[----:B------:R-:W-:Y:S01]  /*9480*/  STS.U8 [R18+UR12+0x3b80], R202 ;  /* 0x003b80ca12007988 */ /* 0x000fe2000800000c */
[----:B------:R-:W-:-:S03]  /*9490*/  SGXT.U32 R19, R19, 0xe ;  /* 0x0000000e1313781a */ /* 0x000fc60000000000 */
[----:B------:R-:W2:Y:S04]  /*94a0*/  LDL.LU R205, [R1+0x2c] ;  /* 0x00002c0001cd7983 */ /* 0x000ea80000300800 */
[----:B------:R-:W-:Y:S01]  /*94b0*/  STS.U8 [R18+UR12+0x3d80], R203 ;  /* 0x003d80cb12007988 */ /* 0x000fe2000800000c */
[----:B------:R1:W-:Y:S06]  /*94c0*/  MEMBAR.ALL.CTA ;  /* 0x0000000000007992 */ /* 0x0003ec0000008000 */
[----:B-1----:R-:W1:Y:S01]  /*94d0*/  FENCE.VIEW.ASYNC.S ;  /* 0x00000000000073c6 */ /* 0x002e620000000000 */
[----:B------:R-:W-:Y:S01]  /*94e0*/  R2UR UR4, R19 ;  /* 0x00000000130472ca */ /* 0x000fe200000e0000 */
[----:B0-----:R-:W-:-:S02]  /*94f0*/  IMAD.SHL.U32 R17, R206, 0x40, RZ ;  /* 0x00000040ce117824 */ /* 0x001fc400078e00ff */
[----:B------:R-:W4:Y:S01]  /*9500*/  LDL.LU R182, [R1+0x34] ;  /* 0x0000340001b67983 */ /* 0x000f220000300800 */
[----:B-1----:R-:W-:Y:S02]  /*9510*/  BAR.SYNC.DEFER_BLOCKING 0x0 ;  /* 0x0000000000007b1d */ /* 0x002fe40000010000 */
[----:B------:R-:W-:-:S04]  /*9520*/  IADD3 R6, P0, R17, R6, RZ ;  /* 0x0000000611067210 */ /* 0x000fc80007f1e0ff */
[----:B------:R-:W-:Y:S02]  /*9530*/  LEA.HI.X.SX32 R11, R17, R11, 0x1, P0 ;  /* 0x0000000b110b7211 */ /* 0x000fe400000f0eff */
[----:B------:R-:W-:Y:S01]  /*9540*/  IADD3 R219, P0, R219, UR24, RZ ;  /* 0x00000018dbdb7c10 */ /* 0x000fe2000ff1e0ff */
[----:B------:R-:W2:Y:S04]  /*9550*/  LDL.LU R20, [R1+0x3c] ;  /* 0x00003c0001147983 */ /* 0x000ea80000300800 */
[----:B------:R-:W4:Y:S04]  /*9560*/  LDL.LU R206, [R1+0x8] ;  /* 0x0000080001ce7983 */ /* 0x000f280000300800 */
[----:B------:R-:W4:Y:S04]  /*9570*/  LDL.LU R19, [R1+0x44] ;  /* 0x0000440001137983 */ /* 0x000f280000300800 */
[----:B------:R-:W4:Y:S01]  /*9580*/  LDL.LU R21, [R1+0x10] ;  /* 0x0000100001157983 */ /* 0x000f220000300800 */
[----:B------:R-:W-:-:S03]  /*9590*/  WARPGROUP.ARRIVE ;  /* 0x00000000000079c5 */ /* 0x000fc60000000000 */
[----:B------:R-:W4:Y:S04]  /*95a0*/  LDL.LU R22, [R1+0x4c] ;  /* 0x00004c0001167983 */ /* 0x000f280000300800 */
[----:B------:R-:W4:Y:S01]  /*95b0*/  LDL.LU R23, [R1+0x18] ;  /* 0x0000180001177983 */ /* 0x000f220000300800 */
[----:B------:R-:W-:Y:S01]  /*95c0*/  QGMMA.64x128x32.F32.E5M2.E5M2 R88, gdesc[UR4], R88 ;  /* 0x01e00000045879f3 */ /* 0x000fe20008703858 */
[----:B------:R-:W-:Y:S02]  /*95d0*/  USHF.R.S32.HI UR4, URZ, 0x1f, UR24 ;  /* 0x0000001f3f047899 */ /* 0x000fe40008011418 */
[----:B------:R-:W4:Y:S04]  /*95e0*/  LDL.LU R209, [R1+0x54] ;  /* 0x0000540001d17983 */ /* 0x000f280000300800 */
[----:B------:R-:W-:-:S02]  /*95f0*/  IADD3.X R16, R16, UR4, RZ, P4, !PT ;  /* 0x0000000410107c10 */ /* 0x000fc4000a7fe4ff */
[----:B------:R-:W-:Y:S02]  /*9600*/  IADD3 R223, P4, R223, UR24, RZ ;  /* 0x00000018dfdf7c10 */ /* 0x000fe4000ff9e0ff */
[----:B------:R-:W-:Y:S02]  /*9610*/  IADD3.X R217, R217, UR4, RZ, P0, !PT ;  /* 0x00000004d9d97c10 */ /* 0x000fe400087fe4ff */
[----:B------:R-:W-:Y:S02]  /*9620*/  IADD3 R240, P0, R240, UR24, RZ ;  /* 0x00000018f0f07c10 */ /* 0x000fe4000ff1e0ff */
[----:B------:R-:W-:Y:S02]  /*9630*/  IADD3.X R10, R10, UR4, RZ, P6, !PT ;  /* 0x000000040a0a7c10 */ /* 0x000fe4000b7fe4ff */
[----:B------:R-:W-:Y:S02]  /*9640*/  IADD3 R227, P6, R227, UR24, RZ ;  /* 0x00000018e3e37c10 */ /* 0x000fe4000ffde0ff */
[----:B------:R-:W-:-:S02]  /*9650*/  IADD3.X R221, R221, UR4, RZ, P4, !PT ;  /* 0x00000004dddd7c10 */ /* 0x000fc4000a7fe4ff */
[----:B------:R-:W-:Y:S02]  /*9660*/  IADD3 R242, P4, R242, UR24, RZ ;  /* 0x00000018f2f27c10 */ /* 0x000fe4000ff9e0ff */
[----:B------:R-:W-:Y:S02]  /*9670*/  IADD3.X R239, R239, UR4, RZ, P0, !PT ;  /* 0x00000004efef7c10 */ /* 0x000fe400087fe4ff */
[----:B------:R-:W-:Y:S02]  /*9680*/  IADD3 R247, P0, R247, UR24, RZ ;  /* 0x00000018f7f77c10 */ /* 0x000fe4000ff1e0ff */
[----:B------:R-:W-:Y:S02]  /*9690*/  IADD3.X R225, R225, UR4, RZ, P6, !PT ;  /* 0x00000004e1e17c10 */ /* 0x000fe4000b7fe4ff */
[----:B------:R-:W-:Y:S02]  /*96a0*/  IADD3 R244, P6, R244, UR24, RZ ;  /* 0x00000018f4f47c10 */ /* 0x000fe4000ffde0ff */
[----:B------:R-:W-:-:S02]  /*96b0*/  IADD3.X R241, R241, UR4, RZ, P4, !PT ;  /* 0x00000004f1f17c10 */ /* 0x000fc4000a7fe4ff */
[----:B------:R-:W-:Y:S01]  /*96c0*/  IADD3 R249, P4, R249, UR24, RZ ;  /* 0x00000018f9f97c10 */ /* 0x000fe2000ff9e0ff */
[----:B------:R0:W-:Y:S01]  /*96d0*/  STL [R1+0x4], R247 ;  /* 0x000004f701007387 */ /* 0x0001e20000100800 */
[----:B------:R-:W-:Y:S02]  /*96e0*/  IADD3.X R243, R243, UR4, RZ, P6, !PT ;  /* 0x00000004f3f37c10 */ /* 0x000fe4000b7fe4ff */
[----:B------:R-:W-:Y:S01]  /*96f0*/  IADD3 R251, P6, R251, UR24, RZ ;  /* 0x00000018fbfb7c10 */ /* 0x000fe2000ffde0ff */
[----:B0-----:R-:W4:Y:S04]  /*9700*/  LDL.LU R247, [R1+0x1b4] ;  /* 0x0001b40001f77983 */ /* 0x001f280000300800 */
[----:B------:R0:W-:Y:S04]  /*9710*/  STL [R1+0xc], R249 ;  /* 0x00000cf901007387 */ /* 0x0001e80000100800 */
[----:B0-----:R-:W4:Y:S04]  /*9720*/  LDL.LU R249, [R1+0x1b0] ;  /* 0x0001b00001f97983 */ /* 0x001f280000300800 */
[----:B------:R0:W-:Y:S04]  /*9730*/  STL [R1+0x14], R251 ;  /* 0x000014fb01007387 */ /* 0x0001e80000100800 */
[----:B0-----:R-:W4:Y:S01]  /*9740*/  LDL.LU R251, [R1+0x1ac] ;  /* 0x0001ac0001fb7983 */ /* 0x001f220000300800 */
[----:B------:R-:W-:-:S02]  /*9750*/  IADD3 R14, P5, R14, UR24, RZ ;  /* 0x000000180e0e7c10 */ /* 0x000fc4000ffbe0ff */
[----:B------:R-:W-:Y:S01]  /*9760*/  IADD3 R15, P3, R15, UR24, RZ ;  /* 0x000000180f0f7c10 */ /* 0x000fe2000ff7e0ff */
[----:B------:R-:W4:Y:S01]  /*9770*/  LDL.LU R207, [R1+0x5c] ;  /* 0x00005c0001cf7983 */ /* 0x000f220000300800 */
[----:B------:R-:W-:Y:S02]  /*9780*/  IADD3 R212, P2, R212, UR24, RZ ;  /* 0x00000018d4d47c10 */ /* 0x000fe4000ff5e0ff */
[----:B------:R-:W-:Y:S01]  /*9790*/  IADD3.X R8, R8, UR4, RZ, P5, !PT ;  /* 0x0000000408087c10 */ /* 0x000fe2000affe4ff */
[----:B------:R-:W4:Y:S01]  /*97a0*/  LDL.LU R210, [R1+0x28] ;  /* 0x0000280001d27983 */ /* 0x000f220000300800 */
[----:B------:R-:W-:Y:S02]  /*97b0*/  IADD3 R9, P5, R9, UR24, RZ ;  /* 0x0000001809097c10 */ /* 0x000fe4000ffbe0ff */
[----:B------:R-:W-:Y:S02]  /*97c0*/  IADD3.X R7, R7, UR4, RZ, P3, !PT ;  /* 0x0000000407077c10 */ /* 0x000fe40009ffe4ff */
[----:B------:R-:W-:-:S02]  /*97d0*/  IADD3 R233, P3, R233, UR24, RZ ;  /* 0x00000018e9e97c10 */ /* 0x000fc4000ff7e0ff */
        /* <DEDUP_REMOVED lines=10> */
[----:B------:R-:W-:Y:S01]  /*9880*/  IADD3 R250, P2, R250, UR24, RZ ;  /* 0x00000018fafa7c10 */ /* 0x000fe2000ff5e0ff */
[----:B------:R-:W-:Y:S01]  /*9890*/  UMOV UR18, UR6 ;  /* 0x0000000600127c82 */ /* 0x000fe20008000000 */
[----:B------:R-:W-:Y:S01]  /*98a0*/  IADD3.X R245, R245, UR4, RZ, P5, !PT ;  /* 0x00000004f5f57c10 */ /* 0x000fe2000affe4ff */
[----:B------:R-:W-:Y:S01]  /*98b0*/  UMOV UR19, UR7 ;  /* 0x0000000700137c82 */ /* 0x000fe20008000000 */
[----:B---3--:R-:W-:Y:S01]  /*98c0*/  IADD3 R204, P5, R204, UR24, RZ ;  /* 0x00000018cccc7c10 */ /* 0x008fe2000ffbe0ff */
[----:B------:R-:W-:Y:S01]  /*98d0*/  QGMMA.64x128x32.F32.E5M2.E5M2 R88, gdesc[UR8], R88 ;  /* 0x01e00000085879f3 */ /* 0x000fe20008703858 */
[----:B------:R-:W-:-:S02]  /*98e0*/  IADD3.X R237, R237, UR4, RZ, P1, !PT ;  /* 0x00000004eded7c10 */ /* 0x000fc40008ffe4ff */
[----:B------:R-:W-:Y:S01]  /*98f0*/  IADD3 R252, P1, R252, UR24, RZ ;  /* 0x00000018fcfc7c10 */ /* 0x000fe2000ff3e0ff */
[----:B------:R-:W-:Y:S01]  /*9900*/  STL [R1+0x1c], R204 ;  /* 0x00001ccc01007387 */ /* 0x000fe20000100800 */
[----:B------:R-:W-:-:S07]  /*9910*/  IADD3.X R2, R2, UR4, RZ, P0, !PT ;  /* 0x0000000402027c10 */ /* 0x000fce00087fe4ff */
[----:B------:R-:W-:Y:S01]  /*9920*/  QGMMA.64x128x32.F32.E5M2.E5M2 R24, gdesc[UR16], R24 ;  /* 0x01e00000101879f3 */ /* 0x000fe20008703818 */
[----:B--2---:R-:W-:Y:S02]  /*9930*/  IADD3 R20, P0, R20, UR24, RZ ;  /* 0x0000001814147c10 */ /* 0x004fe4000ff1e0ff */
[----:B----4-:R-:W-:Y:S02]  /*9940*/  IADD3.X R206, R206, UR4, RZ, P4, !PT ;  /* 0x00000004cece7c10 */ /* 0x010fe4000a7fe4ff */
[----:B------:R-:W-:Y:S02]  /*9950*/  IADD3 R19, P4, R19, UR24, RZ ;  /* 0x0000001813137c10 */ /* 0x000fe4000ff9e0ff */
[----:B------:R-:W-:Y:S02]  /*9960*/  IADD3.X R21, R21, UR4, RZ, P6, !PT ;  /* 0x0000000415157c10 */ /* 0x000fe4000b7fe4ff */
[----:B------:R-:W-:Y:S02]  /*9970*/  IADD3 R22, P6, R22, UR24, RZ ;  /* 0x0000001816167c10 */ /* 0x000fe4000ffde0ff */
[----:B------:R-:W-:-:S02]  /*9980*/  IADD3.X R23, R23, UR4, RZ, P5, !PT ;  /* 0x0000000417177c10 */ /* 0x000fc4000affe4ff */
[----:B------:R-:W-:Y:S02]  /*9990*/  IADD3 R209, P5, R209, UR24, RZ ;  /* 0x00000018d1d17c10 */ /* 0x000fe4000ffbe0ff */
[----:B------:R-:W-:Y:S02]  /*99a0*/  IADD3.X R247, R247, UR4, RZ, P3, !PT ;  /* 0x00000004f7f77c10 */ /* 0x000fe40009ffe4ff */
[----:B------:R-:W-:-:S05]  /*99b0*/  IADD3 R208, P3, R208, UR24, RZ ;  /* 0x00000018d0d07c10 */ /* 0x000fca000ff7e0ff */
[----:B------:R0:W-:Y:S01]  /*99c0*/  STL [R1+0x24], R208 ;  /* 0x000024d001007387 */ /* 0x0001e20000100800 */
[----:B------:R-:W-:Y:S02]  /*99d0*/  IADD3.X R249, R249, UR4, RZ, P2, !PT ;  /* 0x00000004f9f97c10 */ /* 0x000fe400097fe4ff */
[----:B------:R-:W-:Y:S01]  /*99e0*/  IADD3 R205, P2, R205, UR24, RZ ;  /* 0x00000018cdcd7c10 */ /* 0x000fe2000ff5e0ff */
[----:B0-----:R-:W2:Y:S04]  /*99f0*/  LDL.LU R208, [R1+0x64] ;  /* 0x0000640001d07983 */ /* 0x001ea80000300800 */
[----:B------:R-:W3:Y:S04]  /*9a00*/  LDL.LU R204, [R1+0x30] ;  /* 0x0000300001cc7983 */ /* 0x000ee80000300800 */
[----:B------:R0:W-:Y:S01]  /*9a10*/  STL [R1+0x2c], R205 ;  /* 0x00002ccd01007387 */ /* 0x0001e20000100800 */
[----:B------:R-:W-:-:S02]  /*9a20*/  IADD3.X R251, R251, UR4, RZ, P1, !PT ;  /* 0x00000004fbfb7c10 */ /* 0x000fc40008ffe4ff */
[----:B------:R-:W-:Y:S01]  /*9a30*/  IADD3 R182, P1, R182, UR24, RZ ;  /* 0x00000018b6b67c10 */ /* 0x000fe2000ff3e0ff */
[----:B0-----:R-:W4:Y:S04]  /*9a40*/  LDL.LU R205, [R1+0x6c] ;  /* 0x00006c0001cd7983 */ /* 0x001f280000300800 */
[----:B------:R0:W-:Y:S01]  /*9a50*/  STL [R1], R2 ;  /* 0x0000000201007387 */ /* 0x0001e20000100800 */
[----:B------:R-:W-:-:S03]  /*9a60*/  IADD3.X R5, R5, UR4, RZ, P3, !PT ;  /* 0x0000000405057c10 */ /* 0x000fc60009ffe4ff */
[----:B0-----:R-:W4:Y:S04]  /*9a70*/  LDL.LU R2, [R1+0x1a8] ;  /* 0x0001a80001027983 */ /* 0x001f280000300800 */
[----:B------:R-:W-:Y:S04]  /*9a80*/  STL [R1+0x34], R182 ;  /* 0x000034b601007387 */ /* 0x000fe80000100800 */
[----:B------:R0:W-:Y:S04]  /*9a90*/  STL [R1+0x8], R206 ;  /* 0x000008ce01007387 */ /* 0x0001e80000100800 */
[----:B0-----:R-:W4:Y:S04]  /*9aa0*/  LDL.LU R206, [R1+0x38] ;  /* 0x0000380001ce7983 */ /* 0x001f280000300800 */
[----:B------:R-:W-:Y:S04]  /*9ab0*/  STL [R1+0x3c], R20 ;  /* 0x00003c1401007387 */ /* 0x000fe80000100800 */
[----:B------:R0:W-:Y:S04]  /*9ac0*/  STL [R1+0x44], R19 ;  /* 0x0000441301007387 */ /* 0x0001e80000100800 */
[----:B0-----:R-:W4:Y:S04]  /*9ad0*/  LDL.LU R19, [R1+0x74] ;  /* 0x0000740001137983 */ /* 0x001f280000300800 */
[----:B------:R-:W-:Y:S04]  /*9ae0*/  STL [R1+0x10], R21 ;  /* 0x0000101501007387 */ /* 0x000fe80000100800 */
[----:B------:R-:W-:Y:S04]  /*9af0*/  STL [R1+0x4c], R22 ;  /* 0x00004c1601007387 */ /* 0x000fe80000100800 */
[----:B------:R0:W-:Y:S04]  /*9b00*/  STL [R1+0x20], R5 ;  /* 0x0000200501007387 */ /* 0x0001e80000100800 */
[----:B------:R-:W-:Y:S04]  /*9b10*/  STL [R1+0x18], R23 ;  /* 0x0000181701007387 */ /* 0x000fe80000100800 */
[----:B0-----:R-:W4:Y:S04]  /*9b20*/  LDL.LU R5, [R1+0x1a4] ;  /* 0x0001a40001057983 */ /* 0x001f280000300800 */
[----:B------:R0:W-:Y:S04]  /*9b30*/  STL [R1+0x54], R209 ;  /* 0x000054d101007387 */ /* 0x0001e80000100800 */
[----:B------:R-:W4:Y:S04]  /*9b40*/  LDL.LU R164, [R1+0x7c] ;  /* 0x00007c0001a47983 */ /* 0x000f280000300800 */
[----:B------:R-:W4:Y:S04]  /*9b50*/  LDL.LU R168, [R1+0x48] ;  /* 0x0000480001a87983 */ /* 0x000f280000300800 */
[----:B------:R-:W4:Y:S04]  /*9b60*/  LDL.LU R192, [R1+0x84] ;  /* 0x0000840001c07983 */ /* 0x000f280000300800 */
[----:B------:R-:W4:Y:S04]  /*9b70*/  LDL.LU R189, [R1+0x50] ;  /* 0x0000500001bd7983 */ /* 0x000f280000300800 */
[----:B------:R-:W4:Y:S04]  /*9b80*/  LDL.LU R188, [R1+0x8c] ;  /* 0x00008c0001bc7983 */ /* 0x000f280000300800 */
[----:B------:R-:W4:Y:S04]  /*9b90*/  LDL.LU R187, [R1+0x58] ;  /* 0x0000580001bb7983 */ /* 0x000f280000300800 */
[----:B0-----:R-:W4:Y:S01]  /*9ba0*/  LDL.LU R209, [R1+0x94] ;  /* 0x0000940001d17983 */ /* 0x001f220000300800 */
[----:B------:R-:W-:-:S02]  /*9bb0*/  IADD3 R207, P3, R207, UR24, RZ ;  /* 0x00000018cfcf7c10 */ /* 0x000fc4000ff7e0ff */
[----:B------:R-:W-:Y:S01]  /*9bc0*/  IADD3.X R210, R210, UR4, RZ, P2, !PT ;  /* 0x00000004d2d27c10 */ /* 0x000fe200097fe4ff */
[----:B------:R-:W4:Y:S04]  /*9bd0*/  LDL.LU R186, [R1+0x9c] ;  /* 0x00009c0001ba7983 */ /* 0x000f280000300800 */
[----:B------:R-:W4:Y:S04]  /*9be0*/  LDL.LU R185, [R1+0x68] ;  /* 0x0000680001b97983 */ /* 0x000f280000300800 */
[----:B------:R-:W-:Y:S04]  /*9bf0*/  STL [R1+0x5c], R207 ;  /* 0x00005ccf01007387 */ /* 0x000fe80000100800 */
[----:B------:R-:W4:Y:S04]  /*9c00*/  LDL.LU R184, [R1+0xa4] ;  /* 0x0000a40001b87983 */ /* 0x000f280000300800 */
[----:B------:R0:W-:Y:S04]  /*9c10*/  STL [R1+0x28], R210 ;  /* 0x000028d201007387 */ /* 0x0001e80000100800 */
[----:B------:R-:W4:Y:S04]  /*9c20*/  LDL.LU R183, [R1+0x70] ;  /* 0x0000700001b77983 */ /* 0x000f280000300800 */
[----:B------:R-:W4:Y:S04]  /*9c30*/  LDL.LU R182, [R1+0xac] ;  /* 0x0000ac0001b67983 */ /* 0x000f280000300800 */
[----:B0-----:R-:W4:Y:S01]  /*9c40*/  LDL.LU R210, [R1+0x78] ;  /* 0x0000780001d27983 */ /* 0x001f220000300800 */
[----:B--2---:R-:W-:-:S02]  /*9c50*/  IADD3 R208, P2, R208, UR24, RZ ;  /* 0x00000018d0d07c10 */ /* 0x004fc4000ff5e0ff */
[----:B---3--:R-:W-:-:S03]  /*9c60*/  IADD3.X R204, R204, UR4, RZ, P1, !PT ;  /* 0x00000004cccc7c10 */ /* 0x008fc60008ffe4ff */
[----:B------:R0:W-:Y:S04]  /*9c70*/  STL [R1+0x64], R208 ;  /* 0x000064d001007387 */ /* 0x0001e80000100800 */
[----:B0-----:R-:W2:Y:S01]  /*9c80*/  LDL.LU R208, [R1+0xb4] ;  /* 0x0000b40001d07983 */ /* 0x001ea20000300800 */
[----:B----4-:R-:W-:-:S03]  /*9c90*/  IADD3 R205, P1, R205, UR24, RZ ;  /* 0x00000018cdcd7c10 */ /* 0x010fc6000ff3e0ff */
[----:B------:R-:W3:Y:S04]  /*9ca0*/  LDL.LU R20, [R1+0xbc] ;  /* 0x0000bc0001147983 */ /* 0x000ee80000300800 */
[----:B------:R-:W4:Y:S04]  /*9cb0*/  LDL.LU R21, [R1+0x88] ;  /* 0x0000880001157983 */ /* 0x000f280000300800 */
[----:B------:R-:W-:Y:S04]  /*9cc0*/  STL [R1+0x30], R204 ;  /* 0x000030cc01007387 */ /* 0x000fe80000100800 */
[----:B------:R-:W3:Y:S01]  /*9cd0*/  LDL.LU R22, [R1+0xc4] ;  /* 0x0000c40001167983 */ /* 0x000ee20000300800 */
[----:B------:R-:W-:-:S03]  /*9ce0*/  IADD3.X R2, R2, UR4, RZ, P4, !PT ;  /* 0x0000000402027c10 */ /* 0x000fc6000a7fe4ff */
[----:B------:R0:W-:Y:S04]  /*9cf0*/  STL [R1+0x6c], R205 ;  /* 0x00006ccd01007387 */ /* 0x0001e80000100800 */
[----:B0-----:R-:W3:Y:S01]  /*9d00*/  LDL.LU R205, [R1+0x90] ;  /* 0x0000900001cd7983 */ /* 0x001ee20000300800 */
[----:B------:R-:W-:-:S05]  /*9d10*/  IADD3.X R206, R206, UR4, RZ, P0, !PT ;  /* 0x00000004cece7c10 */ /* 0x000fca00087fe4ff */
[----:B------:R0:W-:Y:S04]  /*9d20*/  STL [R1+0x38], R206 ;  /* 0x000038ce01007387 */ /* 0x0001e80000100800 */
[----:B0-----:R-:W3:Y:S01]  /*9d30*/  LDL.LU R206, [R1+0xcc] ;  /* 0x0000cc0001ce7983 */ /* 0x001ee20000300800 */
[----:B------:R-:W-:-:S03]  /*9d40*/  IADD3 R19, P0, R19, UR24, RZ ;  /* 0x0000001813137c10 */ /* 0x000fc6000ff1e0ff */
[----:B------:R-:W3:Y:S04]  /*9d50*/  LDL.LU R23, [R1+0x98] ;  /* 0x0000980001177983 */ /* 0x000ee80000300800 */
[----:B------:R-:W3:Y:S04]  /*9d60*/  LDL.LU R207, [R1+0xd4] ;  /* 0x0000d40001cf7983 */ /* 0x000ee80000300800 */
[----:B------:R-:W-:Y:S04]  /*9d70*/  STL [R1+0x74], R19 ;  /* 0x0000741301007387 */ /* 0x000fe80000100800 */
[----:B------:R0:W-:Y:S04]  /*9d80*/  STL [R1+0x40], R2 ;  /* 0x0000400201007387 */ /* 0x0001e80000100800 */
[----:B0-----:R-:W3:Y:S04]  /*9d90*/  LDL.LU R2, [R1+0x1a0] ;  /* 0x0001a00001027983 */ /* 0x001ee80000300800 */
[----:B------:R-:W3:Y:S01]  /*9da0*/  LDL.LU R204, [R1+0xdc] ;  /* 0x0000dc0001cc7983 */ /* 0x000ee20000300800 */
[----:B------:R-:W-:-:S03]  /*9db0*/  IADD3 R164, P4, R164, UR24, RZ ;  /* 0x00000018a4a47c10 */ /* 0x000fc6000ff9e0ff */
[----:B------:R-:W3:Y:S01]  /*9dc0*/  LDL.LU R19, [R1+0xa8] ;  /* 0x0000a80001137983 */ /* 0x000ee20000300800 */
[----:B------:R-:W-:-:S03]  /*9dd0*/  IADD3.X R168, R168, UR4, RZ, P6, !PT ;  /* 0x00000004a8a87c10 */ /* 0x000fc6000b7fe4ff */
[----:B------:R-:W-:Y:S01]  /*9de0*/  STL [R1+0x7c], R164 ;  /* 0x00007ca401007387 */ /* 0x000fe20000100800 */
[----:B------:R-:W-:-:S03]  /*9df0*/  IADD3 R192, P6, R192, UR24, RZ ;  /* 0x00000018c0c07c10 */ /* 0x000fc6000ffde0ff */
[----:B------:R-:W-:Y:S01]  /*9e00*/  STL [R1+0x48], R168 ;  /* 0x000048a801007387 */ /* 0x000fe20000100800 */
[----:B------:R-:W-:-:S03]  /*9e10*/  IADD3.X R189, R189, UR4, RZ, P5, !PT ;  /* 0x00000004bdbd7c10 */ /* 0x000fc6000affe4ff */
[----:B------:R-:W-:Y:S01]  /*9e20*/  STL [R1+0x84], R192 ;  /* 0x000084c001007387 */ /* 0x000fe20000100800 */
[----:B------:R-:W-:Y:S02]  /*9e30*/  IADD3 R188, P5, R188, UR24, RZ ;  /* 0x00000018bcbc7c10 */ /* 0x000fe4000ffbe0ff */
[----:B------:R-:W-:Y:S02]  /*9e40*/  IADD3.X R187, R187, UR4, RZ, P3, !PT ;  /* 0x00000004bbbb7c10 */ /* 0x000fe40009ffe4ff */
[----:B------:R-:W-:Y:S01]  /*9e50*/  IADD3 R209, P3, R209, UR24, RZ ;  /* 0x00000018d1d17c10 */ /* 0x000fe2000ff7e0ff */
[----:B------:R-:W-:Y:S01]  /*9e60*/  STL [R1+0x50], R189 ;  /* 0x000050bd01007387 */ /* 0x000fe20000100800 */
[----:B------:R-:W-:-:S03]  /*9e70*/  IADD3.X R5, R5, UR4, RZ, P2, !PT ;  /* 0x0000000405057c10 */ /* 0x000fc600097fe4ff */
[----:B------:R0:W-:Y:S04]  /*9e80*/  STL [R1+0x94], R209 ;  /* 0x000094d101007387 */ /* 0x0001e80000100800 */
[----:B------:R-:W-:Y:S04]  /*9e90*/  STL [R1+0x8c], R188 ;  /* 0x00008cbc01007387 */ /* 0x000fe80000100800 */
[----:B0-----:R-:W3:Y:S04]  /*9ea0*/  LDL.LU R209, [R1+0xe4] ;  /* 0x0000e40001d17983 */ /* 0x001ee80000300800 */
[----:B------:R-:W-:Y:S04]  /*9eb0*/  STL [R1+0x58], R187 ;  /* 0x000058bb01007387 */ /* 0x000fe80000100800 */
[----:B------:R0:W-:Y:S04]  /*9ec0*/  STL [R1+0x60], R5 ;  /* 0x0000600501007387 */ /* 0x0001e80000100800 */
[----:B0-----:R-:W3:Y:S01]  /*9ed0*/  LDL.LU R5, [R1+0x19c] ;  /* 0x00019c0001057983 */ /* 0x001ee20000300800 */
[----:B------:R-:W-:-:S02]  /*9ee0*/  IADD3 R186, P2, R186, UR24, RZ ;  /* 0x00000018baba7c10 */ /* 0x000fc4000ff5e0ff */
[----:B------:R-:W-:Y:S02]  /*9ef0*/  IADD3.X R185, R185, UR4, RZ, P1, !PT ;  /* 0x00000004b9b97c10 */ /* 0x000fe40008ffe4ff */
[----:B------:R-:W-:Y:S02]  /*9f00*/  IADD3 R184, P1, R184, UR24, RZ ;  /* 0x00000018b8b87c10 */ /* 0x000fe4000ff3e0ff */
[----:B------:R-:W-:Y:S01]  /*9f10*/  IADD3.X R210, R210, UR4, RZ, P4, !PT ;  /* 0x00000004d2d27c10 */ /* 0x000fe2000a7fe4ff */
[----:B------:R-:W-:Y:S01]  /*9f20*/  STL [R1+0x9c], R186 ;  /* 0x00009cba01007387 */ /* 0x000fe20000100800 */
[----:B------:R-:W-:Y:S02]  /*9f30*/  IADD3.X R183, R183, UR4, RZ, P0, !PT ;  /* 0x00000004b7b77c10 */ /* 0x000fe400087fe4ff */
[----:B------:R-:W-:Y:S01]  /*9f40*/  IADD3 R182, P0, R182, UR24, RZ ;  /* 0x00000018b6b67c10 */ /* 0x000fe2000ff1e0ff */
[----:B------:R-:W-:Y:S04]  /*9f50*/  STL [R1+0x68], R185 ;  /* 0x000068b901007387 */ /* 0x000fe80000100800 */
[----:B------:R-:W-:Y:S04]  /*9f60*/  STL [R1+0xa4], R184 ;  /* 0x0000a4b801007387 */ /* 0x000fe80000100800 */
[----:B------:R0:W-:Y:S04]  /*9f70*/  STL [R1+0x78], R210 ;  /* 0x000078d201007387 */ /* 0x0001e80000100800 */
[----:B------:R-:W-:Y:S04]  /*9f80*/  STL [R1+0x70], R183 ;  /* 0x000070b701007387 */ /* 0x000fe80000100800 */
[----:B0-----:R-:W3:Y:S04]  /*9f90*/  LDL.LU R210, [R1+0xb0] ;  /* 0x0000b00001d27983 */ /* 0x001ee80000300800 */
[----:B------:R-:W-:Y:S01]  /*9fa0*/  STL [R1+0xac], R182 ;  /* 0x0000acb601007387 */ /* 0x000fe20000100800 */
[----:B--2---:R-:W-:-:S02]  /*9fb0*/  IADD3 R208, P4, R208, UR24, RZ ;  /* 0x00000018d0d07c10 */ /* 0x004fc4000ff9e0ff */
[----:B----4-:R-:W-:Y:S02]  /*9fc0*/  IADD3.X R21, R21, UR4, RZ, P5, !PT ;  /* 0x0000000415157c10 */ /* 0x010fe4000affe4ff */
[----:B---3--:R-:W-:Y:S02]  /*9fd0*/  IADD3 R22, P5, R22, UR24, RZ ;  /* 0x0000001816167c10 */ /* 0x008fe4000ffbe0ff */
[----:B------:R-:W-:Y:S02]  /*9fe0*/  IADD3.X R205, R205, UR4, RZ, P3, !PT ;  /* 0x00000004cdcd7c10 */ /* 0x000fe40009ffe4ff */
[----:B------:R-:W-:Y:S02]  /*9ff0*/  IADD3 R206, P3, R206, UR24, RZ ;  /* 0x00000018cece7c10 */ /* 0x000fe4000ff7e0ff */
[----:B------:R-:W-:Y:S02]  /*a000*/  IADD3.X R23, R23, UR4, RZ, P2, !PT ;  /* 0x0000000417177c10 */ /* 0x000fe400097fe4ff */
[----:B------:R-:W-:-:S02]  /*a010*/  IADD3 R207, P2, R207, UR24, RZ ;  /* 0x00000018cfcf7c10 */ /* 0x000fc4000ff5e0ff */
[----:B------:R-:W-:Y:S02]  /*a020*/  IADD3.X R2, R2, UR4, RZ, P6, !PT ;  /* 0x0000000402027c10 */ /* 0x000fe4000b7fe4ff */
[----:B------:R-:W-:-:S03]  /*a030*/  IADD3 R20, P6, R20, UR24, RZ ;  /* 0x0000001814147c10 */ /* 0x000fc6000ffde0ff */
[----:B------:R0:W-:Y:S04]  /*a040*/  STL [R1+0x80], R2 ;  /* 0x0000800201007387 */ /* 0x0001e80000100800 */
[----:B0-----:R-:W2:Y:S04]  /*a050*/  LDL.LU R2, [R1+0x198] ;  /* 0x0001980001027983 */ /* 0x001ea80000300800 */
[----:B------:R0:W-:Y:S04]  /*a060*/  STL [R1+0xb4], R208 ;  /* 0x0000b4d001007387 */ /* 0x0001e80000100800 */
[----:B0-----:R-:W3:Y:S04]  /*a070*/  LDL.LU R208, [R1+0xec] ;  /* 0x0000ec0001d07983 */ /* 0x001ee80000300800 */
[----:B------:R-:W-:Y:S04]  /*a080*/  STL [R1+0xbc], R20 ;  /* 0x0000bc1401007387 */ /* 0x000fe80000100800 */
[----:B------:R0:W-:Y:S04]  /*a090*/  STL [R1+0x90], R205 ;  /* 0x000090cd01007387 */ /* 0x0001e80000100800 */
[----:B------:R-:W-:Y:S04]  /*a0a0*/  STL [R1+0x88], R21 ;  /* 0x0000881501007387 */ /* 0x000fe80000100800 */
[----:B0-----:R-:W4:Y:S04]  /*a0b0*/  LDL.LU R205, [R1+0xb8] ;  /* 0x0000b80001cd7983 */ /* 0x001f280000300800 */
[----:B------:R-:W-:Y:S04]  /*a0c0*/  STL [R1+0xc4], R22 ;  /* 0x0000c41601007387 */ /* 0x000fe80000100800 */
[----:B------:R0:W-:Y:S01]  /*a0d0*/  STL [R1+0xcc], R206 ;  /* 0x0000ccce01007387 */ /* 0x0001e20000100800 */
[----:B------:R-:W-:-:S02]  /*a0e0*/  IADD3.X R19, R19, UR4, RZ, P0, !PT ;  /* 0x0000000413137c10 */ /* 0x000fc400087fe4ff */
[----:B------:R-:W-:Y:S01]  /*a0f0*/  IADD3.X R5, R5, UR4, RZ, P1, !PT ;  /* 0x0000000405057c10 */ /* 0x000fe20008ffe4ff */
[----:B0-----:R-:W4:Y:S01]  /*a100*/  LDL.LU R206, [R1+0xf4] ;  /* 0x0000f40001ce7983 */ /* 0x001f220000300800 */
[----:B------:R-:W-:-:S03]  /*a110*/  IADD3 R204, P1, R204, UR24, RZ ;  /* 0x00000018cccc7c10 */ /* 0x000fc6000ff3e0ff */
[----:B------:R0:W-:Y:S04]  /*a120*/  STL [R1+0xa0], R5 ;  /* 0x0000a00501007387 */ /* 0x0001e80000100800 */
[----:B------:R1:W-:Y:S04]  /*a130*/  STL [R1+0x98], R23 ;  /* 0x0000981701007387 */ /* 0x0003e80000100800 */
[----:B0-----:R-:W4:Y:S04]  /*a140*/  LDL.LU R5, [R1+0x194] ;  /* 0x0001940001057983 */ /* 0x001f280000300800 */
[----:B------:R0:W-:Y:S04]  /*a150*/  STL [R1+0xd4], R207 ;  /* 0x0000d4cf01007387 */ /* 0x0001e80000100800 */
[----:B------:R-:W4:Y:S04]  /*a160*/  LDL.LU R166, [R1+0xfc] ;  /* 0x0000fc0001a67983 */ /* 0x000f280000300800 */
[----:B------:R-:W4:Y:S04]  /*a170*/  LDL.LU R165, [R1+0xc8] ;  /* 0x0000c80001a57983 */ /* 0x000f280000300800 */
[----:B------:R0:W-:Y:S04]  /*a180*/  STL [R1+0xdc], R204 ;  /* 0x0000dccc01007387 */ /* 0x0001e80000100800 */
[----:B------:R-:W4:Y:S04]  /*a190*/  LDL.LU R164, [R1+0x104] ;  /* 0x0001040001a47983 */ /* 0x000f280000300800 */
[----:B------:R3:W-:Y:S04]  /*a1a0*/  STL [R1+0xa8], R19 ;  /* 0x0000a81301007387 */ /* 0x0007e80000100800 */
[----:B------:R-:W4:Y:S04]  /*a1b0*/  LDL.LU R168, [R1+0xd0] ;  /* 0x0000d00001a87983 */ /* 0x000f280000300800 */
[----:B------:R-:W4:Y:S04]  /*a1c0*/  LDL.LU R192, [R1+0x10c] ;  /* 0x00010c0001c07983 */ /* 0x000f280000300800 */
[----:B------:R-:W4:Y:S01]  /*a1d0*/  LDL.LU R189, [R1+0xd8] ;  /* 0x0000d80001bd7983 */ /* 0x000f220000300800 */
[----:B------:R-:W-:-:S03]  /*a1e0*/  IADD3 R209, P0, R209, UR24, RZ ;  /* 0x00000018d1d17c10 */ /* 0x000fc6000ff1e0ff */
[----:B------:R-:W4:Y:S04]  /*a1f0*/  LDL.LU R188, [R1+0x114] ;  /* 0x0001140001bc7983 */ /* 0x000f280000300800 */
[----:B------:R-:W4:Y:S04]  /*a200*/  LDL.LU R187, [R1+0x11c] ;  /* 0x00011c0001bb7983 */ /* 0x000f280000300800 */
[----:B------:R-:W4:Y:S01]  /*a210*/  LDL.LU R186, [R1+0xe8] ;  /* 0x0000e80001ba7983 */ /* 0x000f220000300800 */
[----:B------:R-:W-:-:S03]  /*a220*/  IADD3.X R210, R210, UR4, RZ, P4, !PT ;  /* 0x00000004d2d27c10 */ /* 0x000fc6000a7fe4ff */
[----:B------:R-:W4:Y:S04]  /*a230*/  LDL.LU R185, [R1+0x124] ;  /* 0x0001240001b97983 */ /* 0x000f280000300800 */
[----:B------:R3:W-:Y:S04]  /*a240*/  STL [R1+0xe4], R209 ;  /* 0x0000e4d101007387 */ /* 0x0007e80000100800 */
[----:B------:R-:W4:Y:S04]  /*a250*/  LDL.LU R184, [R1+0xf0] ;  /* 0x0000f00001b87983 */ /* 0x000f280000300800 */
[----:B------:R-:W4:Y:S04]  /*a260*/  LDL.LU R183, [R1+0x12c] ;  /* 0x00012c0001b77983 */ /* 0x000f280000300800 */
[----:B------:R-:W4:Y:S04]  /*a270*/  LDL.LU R182, [R1+0xf8] ;  /* 0x0000f80001b67983 */ /* 0x000f280000300800 */
[----:B------:R-:W4:Y:S04]  /*a280*/  LDL.LU R20, [R1+0x134] ;  /* 0x0001340001147983 */ /* 0x000f280000300800 */
[----:B------:R-:W4:Y:S04]  /*a290*/  LDL.LU R21, [R1+0x13c] ;  /* 0x00013c0001157983 */ /* 0x000f280000300800 */
[----:B------:R-:W4:Y:S04]  /*a2a0*/  LDL.LU R22, [R1+0x108] ;  /* 0x0001080001167983 */ /* 0x000f280000300800 */
[----:B------:R-:W-:Y:S04]  /*a2b0*/  STL [R1+0xb0], R210 ;  /* 0x0000b0d201007387 */ /* 0x000fe80000100800 */
[----:B-1----:R-:W4:Y:S04]  /*a2c0*/  LDL.LU R23, [R1+0x110] ;  /* 0x0001100001177983 */ /* 0x002f280000300800 */
[----:B0-----:R-:W4:Y:S04]  /*a2d0*/  LDL.LU R207, [R1+0x14c] ;  /* 0x00014c0001cf7983 */ /* 0x001f280000300800 */
[----:B------:R-:W4:Y:S01]  /*a2e0*/  LDL.LU R204, [R1+0x118] ;  /* 0x0001180001cc7983 */ /* 0x000f220000300800 */
[----:B--2---:R-:W-:-:S02]  /*a2f0*/  IADD3.X R2, R2, UR4, RZ, P5, !PT ;  /* 0x0000000402027c10 */ /* 0x004fc4000affe4ff */
[----:B---3--:R-:W-:-:S05]  /*a300*/  IADD3 R208, P4, R208, UR24, RZ ;  /* 0x00000018d0d07c10 */ /* 0x008fca000ff9e0ff */
[----:B------:R-:W-:Y:S04]  /*a310*/  STL [R1+0xec], R208 ;  /* 0x0000ecd001007387 */ /* 0x000fe80000100800 */
[----:B------:R-:W2:Y:S04]  /*a320*/  LDL.LU R19, [R1+0x154] ;  /* 0x0001540001137983 */ /* 0x000ea80000300800 */
[----:B------:R-:W3:Y:S01]  /*a330*/  LDL.LU R209, [R1+0x15c] ;  /* 0x00015c0001d17983 */ /* 0x000ee20000300800 */
[----:B----4-:R-:W-:-:S05]  /*a340*/  IADD3.X R205, R205, UR4, RZ, P6, !PT ;  /* 0x00000004cdcd7c10 */ /* 0x010fca000b7fe4ff */
[----:B------:R-:W-:Y:S04]  /*a350*/  STL [R1+0xb8], R205 ;  /* 0x0000b8cd01007387 */ /* 0x000fe80000100800 */
[----:B------:R0:W-:Y:S01]  /*a360*/  STL [R1+0xc0], R2 ;  /* 0x0000c00201007387 */ /* 0x0001e20000100800 */
[----:B------:R-:W-:-:S03]  /*a370*/  IADD3 R206, P6, R206, UR24, RZ ;  /* 0x00000018cece7c10 */ /* 0x000fc6000ffde0ff */
[----:B0-----:R-:W4:Y:S04]  /*a380*/  LDL.LU R2, [R1+0x190] ;  /* 0x0001900001027983 */ /* 0x001f280000300800 */
[----:B------:R0:W-:Y:S04]  /*a390*/  STL [R1+0xf4], R206 ;  /* 0x0000f4ce01007387 */ /* 0x0001e80000100800 */
[----:B------:R-:W3:Y:S04]  /*a3a0*/  LDL.LU R210, [R1+0x130] ;  /* 0x0001300001d27983 */ /* 0x000ee80000300800 */
[----:B------:R-:W3:Y:S01]  /*a3b0*/  LDL.LU R208, [R1+0x138] ;  /* 0x0001380001d07983 */ /* 0x000ee20000300800 */
[----:B------:R-:W-:-:S03]  /*a3c0*/  IADD3.X R5, R5, UR4, RZ, P0, !PT ;  /* 0x0000000405057c10 */ /* 0x000fc600087fe4ff */
[----:B------:R-:W3:Y:S04]  /*a3d0*/  LDL.LU R205, [R1+0x140] ;  /* 0x0001400001cd7983 */ /* 0x000ee80000300800 */
[----:B0-----:R-:W3:Y:S01]  /*a3e0*/  LDL.LU R206, [R1+0x148] ;  /* 0x0001480001ce7983 */ /* 0x001ee20000300800 */
[----:B------:R-:W-:Y:S02]  /*a3f0*/  IADD3 R166, P5, R166, UR24, RZ ;  /* 0x00000018a6a67c10 */ /* 0x000fe4000ffbe0ff */
[----:B------:R-:W-:-:S03]  /*a400*/  IADD3.X R165, R165, UR4, RZ, P3, !PT ;  /* 0x00000004a5a57c10 */ /* 0x000fc60009ffe4ff */
[----:B------:R-:W-:Y:S01]  /*a410*/  STL [R1+0xfc], R166 ;  /* 0x0000fca601007387 */ /* 0x000fe20000100800 */
[----:B------:R-:W-:-:S03]  /*a420*/  IADD3 R164, P3, R164, UR24, RZ ;  /* 0x00000018a4a47c10 */ /* 0x000fc6000ff7e0ff */
[----:B------:R-:W-:Y:S01]  /*a430*/  STL [R1+0xc8], R165 ;  /* 0x0000c8a501007387 */ /* 0x000fe20000100800 */
[----:B------:R-:W-:-:S03]  /*a440*/  IADD3.X R168, R168, UR4, RZ, P2, !PT ;  /* 0x00000004a8a87c10 */ /* 0x000fc600097fe4ff */
[----:B------:R-:W-:Y:S01]  /*a450*/  STL [R1+0x104], R164 ;  /* 0x000104a401007387 */ /* 0x000fe20000100800 */
[----:B------:R-:W-:-:S03]  /*a460*/  IADD3 R192, P2, R192, UR24, RZ ;  /* 0x00000018c0c07c10 */ /* 0x000fc6000ff5e0ff */
[----:B------:R-:W-:Y:S01]  /*a470*/  STL [R1+0xd0], R168 ;  /* 0x0000d0a801007387 */ /* 0x000fe20000100800 */
[----:B------:R-:W-:-:S03]  /*a480*/  IADD3.X R189, R189, UR4, RZ, P1, !PT ;  /* 0x00000004bdbd7c10 */ /* 0x000fc60008ffe4ff */
[----:B------:R-:W-:Y:S04]  /*a490*/  STL [R1+0x10c], R192 ;  /* 0x00010cc001007387 */ /* 0x000fe80000100800 */
[----:B------:R0:W-:Y:S04]  /*a4a0*/  STL [R1+0xe0], R5 ;  /* 0x0000e00501007387 */ /* 0x0001e80000100800 */
[----:B------:R-:W-:Y:S04]  /*a4b0*/  STL [R1+0xd8], R189 ;  /* 0x0000d8bd01007387 */ /* 0x000fe80000100800 */
[----:B0-----:R-:W2:Y:S01]  /*a4c0*/  LDL.LU R5, [R1+0x18c] ;  /* 0x00018c0001057983 */ /* 0x001ea20000300800 */
[----:B------:R-:W-:-:S02]  /*a4d0*/  IADD3 R188, P1, R188, UR24, RZ ;  /* 0x00000018bcbc7c10 */ /* 0x000fc4000ff3e0ff */
[----:B------:R-:W-:Y:S02]  /*a4e0*/  IADD3 R187, P0, R187, UR24, RZ ;  /* 0x00000018bbbb7c10 */ /* 0x000fe4000ff1e0ff */
[----:B------:R-:W-:Y:S02]  /*a4f0*/  IADD3.X R186, R186, UR4, RZ, P4, !PT ;  /* 0x00000004baba7c10 */ /* 0x000fe4000a7fe4ff */
[----:B------:R-:W-:Y:S01]  /*a500*/  IADD3 R185, P4, R185, UR24, RZ ;  /* 0x00000018b9b97c10 */ /* 0x000fe2000ff9e0ff */
[----:B------:R-:W-:Y:S01]  /*a510*/  STL [R1+0x114], R188 ;  /* 0x000114bc01007387 */ /* 0x000fe20000100800 */
[----:B------:R-:W-:-:S03]  /*a520*/  IADD3.X R184, R184, UR4, RZ, P6, !PT ;  /* 0x00000004b8b87c10 */ /* 0x000fc6000b7fe4ff */
[----:B------:R-:W-:Y:S01]  /*a530*/  STL [R1+0x11c], R187 ;  /* 0x00011cbb01007387 */ /* 0x000fe20000100800 */
[----:B------:R-:W-:-:S03]  /*a540*/  IADD3 R183, P6, R183, UR24, RZ ;  /* 0x00000018b7b77c10 */ /* 0x000fc6000ffde0ff */
[----:B------:R-:W-:Y:S01]  /*a550*/  STL [R1+0xe8], R186 ;  /* 0x0000e8ba01007387 */ /* 0x000fe20000100800 */
[----:B------:R-:W-:-:S03]  /*a560*/  IADD3.X R182, R182, UR4, RZ, P5, !PT ;  /* 0x00000004b6b67c10 */ /* 0x000fc6000affe4ff */
[----:B------:R-:W-:Y:S01]  /*a570*/  STL [R1+0x124], R185 ;  /* 0x000124b901007387 */ /* 0x000fe20000100800 */
[----:B------:R-:W-:-:S03]  /*a580*/  IADD3 R20, P5, R20, UR24, RZ ;  /* 0x0000001814147c10 */ /* 0x000fc6000ffbe0ff */
[----:B------:R-:W-:Y:S04]  /*a590*/  STL [R1+0xf0], R184 ;  /* 0x0000f0b801007387 */ /* 0x000fe80000100800 */
[----:B------:R-:W-:Y:S01]  /*a5a0*/  STL [R1+0x12c], R183 ;  /* 0x00012cb701007387 */ /* 0x000fe20000100800 */
[----:B------:R-:W-:Y:S02]  /*a5b0*/  IADD3.X R22, R22, UR4, RZ, P2, !PT ;  /* 0x0000000416167c10 */ /* 0x000fe400097fe4ff */
[----:B----4-:R-:W-:Y:S02]  /*a5c0*/  IADD3.X R2, R2, UR4, RZ, P3, !PT ;  /* 0x0000000402027c10 */ /* 0x010fe40009ffe4ff */
[----:B------:R-:W-:-:S03]  /*a5d0*/  IADD3 R21, P3, R21, UR24, RZ ;  /* 0x0000001815157c10 */ /* 0x000fc6000ff7e0ff */
[----:B------:R0:W-:Y:S04]  /*a5e0*/  STL [R1+0x100], R2 ;  /* 0x0001000201007387 */ /* 0x0001e80000100800 */
[----:B------:R-:W-:Y:S04]  /*a5f0*/  STL [R1+0xf8], R182 ;  /* 0x0000f8b601007387 */ /* 0x000fe80000100800 */
[----:B0-----:R-:W4:Y:S04]  /*a600*/  LDL.LU R2, [R1+0x188] ;  /* 0x0001880001027983 */ /* 0x001f280000300800 */
[----:B------:R-:W-:Y:S01]  /*a610*/  STL [R1+0x134], R20 ;  /* 0x0001341401007387 */ /* 0x000fe20000100800 */
[----:B--2---:R-:W-:-:S05]  /*a620*/  IADD3 R5, P2, R5, UR24, RZ ;  /* 0x0000001805057c10 */ /* 0x004fca000ff5e0ff */
[----:B------:R0:W-:Y:S04]  /*a630*/  STL [R1+0x144], R5 ;  /* 0x0001440501007387 */ /* 0x0001e80000100800 */
[----:B------:R-:W-:Y:S04]  /*a640*/  STL [R1+0x13c], R21 ;  /* 0x00013c1501007387 */ /* 0x000fe80000100800 */
[----:B0-----:R-:W2:Y:S01]  /*a650*/  LDL.LU R5, [R1+0x184] ;  /* 0x0001840001057983 */ /* 0x001ea20000300800 */
[----:B------:R-:W-:Y:S02]  /*a660*/  IADD3.X R23, R23, UR4, RZ, P1, !PT ;  /* 0x0000000417177c10 */ /* 0x000fe40008ffe4ff */
[----:B------:R-:W-:Y:S01]  /*a670*/  IADD3 R207, P1, R207, UR24, RZ ;  /* 0x00000018cfcf7c10 */ /* 0x000fe2000ff3e0ff */
[----:B------:R-:W-:Y:S01]  /*a680*/  STL [R1+0x108], R22 ;  /* 0x0001081601007387 */ /* 0x000fe20000100800 */
[----:B------:R-:W-:-:S02]  /*a690*/  IADD3.X R204, R204, UR4, RZ, P0, !PT ;  /* 0x00000004cccc7c10 */ /* 0x000fc400087fe4ff */
[----:B------:R-:W-:Y:S01]  /*a6a0*/  IADD3 R19, P0, R19, UR24, RZ ;  /* 0x0000001813137c10 */ /* 0x000fe2000ff1e0ff */
[----:B------:R-:W-:Y:S04]  /*a6b0*/  STL [R1+0x110], R23 ;  /* 0x0001101701007387 */ /* 0x000fe80000100800 */
[----:B------:R-:W-:Y:S01]  /*a6c0*/  STL [R1+0x14c], R207 ;  /* 0x00014ccf01007387 */ /* 0x000fe20000100800 */
[----:B----4-:R-:W-:-:S05]  /*a6d0*/  IADD3.X R2, R2, UR4, RZ, P4, !PT ;  /* 0x0000000402027c10 */ /* 0x010fca000a7fe4ff */
[----:B------:R0:W-:Y:S04]  /*a6e0*/  STL [R1+0x120], R2 ;  /* 0x0001200201007387 */ /* 0x0001e80000100800 */
[----:B------:R-:W-:Y:S04]  /*a6f0*/  STL [R1+0x118], R204 ;  /* 0x000118cc01007387 */ /* 0x000fe80000100800 */
[----:B0-----:R-:W4:Y:S04]  /*a700*/  LDL.LU R2, [R1+0x180] ;  /* 0x0001800001027983 */ /* 0x001f280000300800 */
[----:B------:R-:W-:Y:S01]  /*a710*/  STL [R1+0x154], R19 ;  /* 0x0001541301007387 */ /* 0x000fe20000100800 */
[----:B--2---:R-:W-:-:S05]  /*a720*/  IADD3.X R5, R5, UR4, RZ, P6, !PT ;  /* 0x0000000405057c10 */ /* 0x004fca000b7fe4ff */
[----:B------:R0:W-:Y:S04]  /*a730*/  STL [R1+0x128], R5 ;  /* 0x0001280501007387 */ /* 0x0001e80000100800 */
[----:B0-----:R-:W2:Y:S01]  /*a740*/  LDL.LU R5, [R1+0x17c] ;  /* 0x00017c0001057983 */ /* 0x001ea20000300800 */
[----:B------:R-:W-:Y:S01]  /*a750*/  UMOV UR22, UR10 ;  /* 0x0000000a00167c82 */ /* 0x000fe20008000000 */
[----:B------:R-:W-:Y:S02]  /*a760*/  UMOV UR23, UR11 ;  /* 0x0000000b00177c82 */ /* 0x000fe40008000000 */
[----:B------:R-:W-:Y:S01]  /*a770*/  QGMMA.64x128x32.F32.E5M2.E5M2 R24, gdesc[UR20], R24, gsb0 ;  /* 0x01e00000141879f3 */ /* 0x000fe20008003818 */
[----:B---3--:R-:W-:Y:S02]  /*a780*/  IADD3 R209, P4, R209, UR24, RZ ;  /* 0x00000018d1d17c10 */ /* 0x008fe4000ff9e0ff */
[----:B------:R-:W-:-:S02]  /*a790*/  IADD3.X R210, R210, UR4, RZ, P5, !PT ;  /* 0x00000004d2d27c10 */ /* 0x000fc4000affe4ff */
[----:B------:R-:W-:Y:S01]  /*a7a0*/  IADD3.X R208, R208, UR4, RZ, P3, !PT ;  /* 0x00000004d0d07c10 */ /* 0x000fe20009ffe4ff */
[----:B------:R-:W-:Y:S01]  /*a7b0*/  STL [R1+0x15c], R209 ;  /* 0x00015cd101007387 */ /* 0x000fe20000100800 */
[----:B------:R-:W-:Y:S02]  /*a7c0*/  IADD3.X R205, R205, UR4, RZ, P2, !PT ;  /* 0x00000004cdcd7c10 */ /* 0x000fe400097fe4ff */
[----:B------:R-:W-:Y:S01]  /*a7d0*/  IADD3.X R206, R206, UR4, RZ, P1, !PT ;  /* 0x00000004cece7c10 */ /* 0x000fe20008ffe4ff */
[----:B------:R-:W-:Y:S04]  /*a7e0*/  STL [R1+0x130], R210 ;  /* 0x000130d201007387 */ /* 0x000fe80000100800 */
[----:B------:R-:W-:Y:S01]  /*a7f0*/  STL [R1+0x138], R208 ;  /* 0x000138d001007387 */ /* 0x000fe20000100800 */
[----:B------:R-:W-:-:S05]  /*a800*/  VIADD R12, R12, 0xffffffff ;  /* 0xffffffff0c0c7836 */ /* 0x000fca0000000000 */
[----:B------:R-:W-:Y:S01]  /*a810*/  ISETP.NE.U32.AND P6, PT, R12, RZ, PT ;  /* 0x000000ff0c00720c */ /* 0x000fe20003fc5070 */
[----:B------:R-:W-:Y:S01]  /*a820*/  VIADD R4, R4, 0xffffffc0 ;  /* 0xffffffc004047836 */ /* 0x000fe20000000000 */
[----:B------:R-:W-:Y:S02]  /*a830*/  WARPGROUP.DEPBAR.LE gsb0, 0x0 ;  /* 0x00008000000079c5 */ /* 0x000fe40000010000 */
[----:B----4-:R-:W-:-:S05]  /*a840*/  IADD3.X R2, R2, UR4, RZ, P0, !PT ;  /* 0x0000000402027c10 */ /* 0x010fca00087fe4ff */
[----:B------:R0:W-:Y:S04]  /*a850*/  STL [R1+0x150], R2 ;  /* 0x0001500201007387 */ /* 0x0001e80000100800 */
[----:B------:R-:W-:Y:S04]  /*a860*/  STL [R1+0x140], R205 ;  /* 0x000140cd01007387 */ /* 0x000fe80000100800 */
[----:B0-----:R0:W5:Y:S04]  /*a870*/  LDL.LU R2, [R1+0x178] ;  /* 0x0001780001027983 */ /* 0x0011680000300800 */
[----:B------:R-:W-:Y:S01]  /*a880*/  STL [R1+0x148], R206 ;  /* 0x000148ce01007387 */ /* 0x000fe20000100800 */
[----:B--2---:R-:W-:-:S05]  /*a890*/  IADD3.X R5, R5, UR4, RZ, P4, !PT ;  /* 0x0000000405057c10 */ /* 0x004fca000a7fe4ff */
[----:B------:R1:W-:Y:S02]  /*a8a0*/  STL [R1+0x158], R5 ;  /* 0x0001580501007387 */ /* 0x0003e40000100800 */
[----:B-1----:R-:W1:Y:S02]  /*a8b0*/  S2R R5, SR_TID.X ;  /* 0x0000000000057919 */ /* 0x002e640000002100 */
[----:B-1----:R-:W-:Y:S01]  /*a8c0*/  LOP3.LUT R5, R5, 0x3f, RZ, 0xc0, !PT ;  /* 0x0000003f05057812 */ /* 0x002fe200078ec0ff */
[----:B0-----:R-:W-:Y:S06]  /*a8d0*/  @P6 BRA `(.L_x_2) ;  /* 0xffffffb000186947 */ /* 0x001fec000383ffff */
.L_x_1:
[----:B------:R-:W2:Y:S01]  /*a8e0*/  LDL.LU R152, [R1+0x174] ;  /* 0x0001740001987983 */ /* 0x000ea20000300800 */
[----:B------:R-:W-:Y:S01]  /*a8f0*/  F2FP.SATFINITE.E5M2.F32.PACK_AB_MERGE_C R4, R39, R38, RZ ;  /* 0x000000262704723e */ /* 0x000fe200048060ff */
[----:B------:R-:W-:Y:S01]  /*a900*/  ULDC.64 UR4, c[0x0][0x228] ;  /* 0x00008a0000047ab9 */ /* 0x000fe20000000a00 */
[----:B------:R-:W-:Y:S01]  /*a910*/  F2FP.SATFINITE.E5M2.F32.PACK_AB_MERGE_C R8, R89, R88, RZ ;  /* 0x000000585908723e */ /* 0x000fe200048060ff */
[----:B------:R-:W3:Y:S01]  /*a920*/  LDL.LU R197, [R1+0x170] ;  /* 0x0001700001c57983 */ /* 0x000ee20000300800 */
[----:B------:R-:W-:Y:S01]  /*a930*/  F2FP.SATFINITE.E5M2.F32.PACK_AB_MERGE_C R9, R91, R90, RZ ;  /* 0x0000005a5b09723e */ /* 0x000fe200048060ff */
[----:B------:R-:W-:Y:S01]  /*a940*/  ULDC UR6, c[0x0][0x22c] ;  /* 0x00008b0000067ab9 */ /* 0x000fe20000000800 */
[----:B------:R-:W-:Y:S01]  /*a950*/  F2FP.SATFINITE.E5M2.F32.PACK_AB_MERGE_C R93, R93, R92, RZ ;  /* 0x0000005c5d5d723e */ /* 0x000fe200048060ff */
[----:B------:R-:W1:Y:S01]  /*a960*/  S2R R198, SR_TID.X ;  /* 0x0000000000c67919 */ /* 0x000e620000002100 */
[----:B------:R-:W-:Y:S02]  /*a970*/  F2FP.SATFINITE.E5M2.F32.PACK_AB_MERGE_C R94, R95, R94, RZ ;  /* 0x0000005e5f5e723e */ /* 0x000fe400048060ff */
[----:B------:R-:W-:Y:S01]  /*a980*/  F2FP.SATFINITE.E5M2.F32.PACK_AB_MERGE_C R10, R25, R24, RZ ;  /* 0x00000018190a723e */ /* 0x000fe200048060ff */
[----:B------:R-:W4:Y:S01]  /*a990*/  S2R R153, SR_CgaCtaId ;  /* 0x0000000000997919 */ /* 0x000f220000008800 */
[----:B------:R-:W-:-:S02]  /*a9a0*/  F2FP.SATFINITE.E5M2.F32.PACK_AB_MERGE_C R11, R27, R26, RZ ;  /* 0x0000001a1b0b723e */ /* 0x000fc400048060ff */
[----:B------:R-:W-:Y:S02]  /*a9b0*/  F2FP.SATFINITE.E5M2.F32.PACK_AB_MERGE_C R29, R29, R28, RZ ;  /* 0x0000001c1d1d723e */ /* 0x000fe400048060ff */
[----:B------:R-:W-:Y:S02]  /*a9c0*/  F2FP.SATFINITE.E5M2.F32.PACK_AB_MERGE_C R30, R31, R30, RZ ;  /* 0x0000001e1f1e723e */ /* 0x000fe400048060ff */
[----:B------:R-:W-:Y:S02]  /*a9d0*/  PRMT R8, R8, 0x5410, R93 ;  /* 0x0000541008087816 */ /* 0x000fe4000000005d */
[----:B------:R-:W-:Y:S02]  /*a9e0*/  PRMT R9, R9, 0x5410, R94 ;  /* 0x0000541009097816 */ /* 0x000fe4000000005e */
[----:B------:R-:W-:Y:S02]  /*a9f0*/  PRMT R10, R10, 0x5410, R29 ;  /* 0x000054100a0a7816 */ /* 0x000fe4000000001d */
[----:B------:R-:W-:-:S02]  /*aa00*/  PRMT R11, R11, 0x5410, R30 ;  /* 0x000054100b0b7816 */ /* 0x000fc4000000001e */
[----:B------:R-:W-:Y:S02]  /*aa10*/  F2FP.SATFINITE.E5M2.F32.PACK_AB_MERGE_C R5, R37, R36, RZ ;  /* 0x000000242505723e */ /* 0x000fe400048060ff */
[----:B------:R-:W-:Y:S02]  /*aa20*/  F2FP.SATFINITE.E5M2.F32.PACK_AB_MERGE_C R14, R33, R32, RZ ;  /* 0x00000020210e723e */ /* 0x000fe400048060ff */
[----:B------:R-:W-:Y:S02]  /*aa30*/  F2FP.SATFINITE.E5M2.F32.PACK_AB_MERGE_C R15, R35, R34, RZ ;  /* 0x00000022230f723e */ /* 0x000fe400048060ff */
[----:B------:R-:W-:Y:S02]  /*aa40*/  F2FP.SATFINITE.E5M2.F32.PACK_AB_MERGE_C R12, R97, R96, RZ ;  /* 0x00000060610c723e */ /* 0x000fe400048060ff */
[----:B------:R-:W-:Y:S02]  /*aa50*/  F2FP.SATFINITE.E5M2.F32.PACK_AB_MERGE_C R13, R99, R98, RZ ;  /* 0x00000062630d723e */ /* 0x000fe400048060ff */
[----:B------:R-:W-:-:S02]  /*aa60*/  F2FP.SATFINITE.E5M2.F32.PACK_AB_MERGE_C R101, R101, R100, RZ ;  /* 0x000000646565723e */ /* 0x000fc400048060ff */
[----:B------:R-:W-:Y:S01]  /*aa70*/  F2FP.SATFINITE.E5M2.F32.PACK_AB_MERGE_C R102, R103, R102, RZ ;  /* 0x000000666766723e */ /* 0x000fe200048060ff */
[C---:B-1----:R-:W-:Y:S01]  /*aa80*/  IMAD.SHL.U32 R0, R198.reuse, 0x10, RZ ;  /* 0x00000010c6007824 */ /* 0x042fe200078e00ff */
[----:B------:R-:W-:Y:S01]  /*aa90*/  F2FP.SATFINITE.E5M2.F32.PACK_AB_MERGE_C R16, R105, R104, RZ ;  /* 0x000000686910723e */ /* 0x000fe200048060ff */
[----:B------:R-:W-:Y:S01]  /*aaa0*/  IMAD.SHL.U32 R6, R198, 0x40, RZ ;  /* 0x00000040c6067824 */ /* 0x000fe200078e00ff */
[----:B0-----:R-:W-:Y:S01]  /*aab0*/  F2FP.SATFINITE.E5M2.F32.PACK_AB_MERGE_C R17, R107, R106, RZ ;  /* 0x0000006a6b11723e */ /* 0x001fe200048060ff */
[----:B----4-:R-:W-:Y:S01]  /*aac0*/  IMAD.SHL.U32 R38, R153, 0x80, RZ ;  /* 0x0000008099267824 */ /* 0x010fe200078e00ff */
[----:B------:R-:W-:Y:S02]  /*aad0*/  LOP3.LUT R0, R0, 0xf0, RZ, 0xc0, !PT ;  /* 0x000000f000007812 */ /* 0x000fe400078ec0ff */
[----:B------:R-:W-:Y:S02]  /*aae0*/  LOP3.LUT R7, R6, 0x400, RZ, 0xc0, !PT ;  /* 0x0000040006077812 */ /* 0x000fe400078ec0ff */
[----:B------:R-:W-:-:S02]  /*aaf0*/  LOP3.LUT R195, R38, 0x80, RZ, 0xc0, !PT ;  /* 0x0000008026c37812 */ /* 0x000fc400078ec0ff */
[----:B------:R-:W-:Y:S02]  /*ab00*/  IADD3 R6, R7, UR12, R0 ;  /* 0x0000000c07067c10 */ /* 0x000fe4000fffe000 */
[C-C-:B-----5:R-:W-:Y:S02]  /*ab10*/  LOP3.LUT R7, R2.reuse, 0x7f, R195.reuse, 0xfe, !PT ;  /* 0x0000007f02077812 */ /* 0x160fe400078efec3 */
[----:B------:R-:W-:Y:S02]  /*ab20*/  LOP3.LUT R38, R2, 0x3, R195, 0xfe, !PT ;  /* 0x0000000302267812 */ /* 0x000fe400078efec3 */
[----:B------:R-:W-:Y:S02]  /*ab30*/  LOP3.LUT R198, R198, 0x7f, RZ, 0xc0, !PT ;  /* 0x0000007fc6c67812 */ /* 0x000fe400078ec0ff */
[----:B------:R-:W-:Y:S02]  /*ab40*/  PRMT R14, R14, 0x5410, R5 ;  /* 0x000054100e0e7816 */ /* 0x000fe40000000005 */
[----:B------:R-:W-:-:S02]  /*ab50*/  PRMT R15, R15, 0x5410, R4 ;  /* 0x000054100f0f7816 */ /* 0x000fc40000000004 */
[----:B------:R-:W-:Y:S02]  /*ab60*/  PRMT R12, R12, 0x5410, R101 ;  /* 0x000054100c0c7816 */ /* 0x000fe40000000065 */
[----:B------:R-:W-:Y:S02]  /*ab70*/  PRMT R13, R13, 0x5410, R102 ;  /* 0x000054100d0d7816 */ /* 0x000fe40000000066 */
[----:B------:R-:W-:Y:S02]  /*ab80*/  F2FP.SATFINITE.E5M2.F32.PACK_AB_MERGE_C R109, R109, R108, RZ ;  /* 0x0000006c6d6d723e */ /* 0x000fe400048060ff */
[----:B------:R-:W-:Y:S02]  /*ab90*/  F2FP.SATFINITE.E5M2.F32.PACK_AB_MERGE_C R110, R111, R110, RZ ;  /* 0x0000006e6f6e723e */ /* 0x000fe400048060ff */
[----:B------:R-:W-:Y:S02]  /*aba0*/  F2FP.SATFINITE.E5M2.F32.PACK_AB_MERGE_C R18, R41, R40, RZ ;  /* 0x000000282912723e */ /* 0x000fe400048060ff */
        /* <DEDUP_REMOVED lines=45> */
[----:B--2---:R-:W-:Y:S02]  /*ae80*/  LOP3.LUT R39, R152, 0x300, RZ, 0xc0, !PT ;  /* 0x0000030098277812 */ /* 0x004fe400078ec0ff */
[----:B------:R-:W-:Y:S02]  /*ae90*/  F2FP.SATFINITE.E5M2.F32.PACK_AB_MERGE_C R36, R71, R70, RZ ;  /* 0x000000464724723e */ /* 0x000fe400048060ff */
[----:B---3--:R-:W-:Y:S01]  /*aea0*/  ISETP.GE.AND P0, PT, R197, UR4, PT ;  /* 0x00000004c5007c0c */ /* 0x008fe2000bf06270 */
[----:B------:R-:W-:Y:S01]  /*aeb0*/  IMAD.IADD R39, R39, 0x1, R6 ;  /* 0x0000000127277824 */ /* 0x000fe200078e0206 */
[----:B------:R-:W-:Y:S01]  /*aec0*/  BAR.SYNC.DEFER_BLOCKING 0x0 ;  /* 0x0000000000007b1d */ /* 0x000fe20000010000 */
[----:B------:R-:W-:-:S02]  /*aed0*/  F2FP.SATFINITE.E5M2.F32.PACK_AB_MERGE_C R34, R73, R72, RZ ;  /* 0x000000484922723e */ /* 0x000fc400048060ff */
[----:B------:R-:W-:Y:S02]  /*aee0*/  ISETP.LT.AND P1, PT, R7, UR6, !P0 ;  /* 0x0000000607007c0c */ /* 0x000fe4000c721270 */
[----:B------:R-:W-:Y:S01]  /*aef0*/  F2FP.SATFINITE.E5M2.F32.PACK_AB_MERGE_C R35, R75, R74, RZ ;  /* 0x0000004a4b23723e */ /* 0x000fe200048060ff */
[----:B------:R-:W-:Y:S01]  /*af00*/  ULDC UR6, c[0x0][0x22c] ;  /* 0x00008b0000067ab9 */ /* 0x000fe20000000800 */
[----:B------:R-:W-:Y:S01]  /*af10*/  PRMT R24, R120, 0x5410, R125 ;  /* 0x0000541078187816 */ /* 0x000fe2000000007d */
[----:B------:R-:W-:Y:S01]  /*af20*/  ULDC UR4, c[0x0][0x22c] ;  /* 0x00008b0000047ab9 */ /* 0x000fe20000000800 */
[----:B------:R-:W-:Y:S02]  /*af30*/  F2FP.SATFINITE.E5M2.F32.PACK_AB_MERGE_C R28, R79, R78, RZ ;  /* 0x0000004e4f1c723e */ /* 0x000fe400048060ff */
[----:B------:R-:W-:Y:S02]  /*af40*/  F2FP.SATFINITE.E5M2.F32.PACK_AB_MERGE_C R31, R85, R84, RZ ;  /* 0x00000054551f723e */ /* 0x000fe400048060ff */
[----:B------:R-:W-:Y:S01]  /*af50*/  F2FP.SATFINITE.E5M2.F32.PACK_AB_MERGE_C R37, R87, R86, RZ ;  /* 0x000000565725723e */ /* 0x000fe200048060ff */
[----:B------:R-:W-:Y:S01]  /*af60*/  STSM.16.M88.4 [R39], R8 ;  /* 0x0000000827007844 */ /* 0x000fe20000000200 */
[----:B------:R-:W-:Y:S01]  /*af70*/  ISETP.LT.AND P5, PT, R38, UR6, !P0 ;  /* 0x0000000626007c0c */ /* 0x000fe2000c7a1270 */
[----:B------:R-:W-:Y:S01]  /*af80*/  ULDC.64 UR6, c[0x0][0x220] ;  /* 0x0000880000067ab9 */ /* 0x000fe20000000a00 */
[----:B------:R-:W-:Y:S01]  /*af90*/  LEA R38, R198, UR12, 0x4 ;  /* 0x0000000cc6267c11 */ /* 0x000fe2000f8e20ff */
[----:B------:R-:W-:Y:S06]  /*afa0*/  BAR.SYNC.DEFER_BLOCKING 0x0 ;  /* 0x0000000000007b1d */ /* 0x000fec0000010000 */
[----:B------:R-:W0:Y:S02]  /*afb0*/  LDS.128 R4, [R38] ;  /* 0x0000000026047984 */ /* 0x000e240000000c00 */
[----:B------:R-:W-:Y:S06]  /*afc0*/  BAR.SYNC.DEFER_BLOCKING 0x0 ;  /* 0x0000000000007b1d */ /* 0x000fec0000010000 */
[----:B------:R-:W-:Y:S02]  /*afd0*/  STSM.16.M88.4 [R39], R12 ;  /* 0x0000000c27007844 */ /* 0x000fe40000000200 */
[----:B------:R-:W-:Y:S06]  /*afe0*/  BAR.SYNC.DEFER_BLOCKING 0x0 ;  /* 0x0000000000007b1d */ /* 0x000fec0000010000 */
[----:B------:R-:W1:Y:S02]  /*aff0*/  LDS.128 R8, [R38] ;  /* 0x0000000026087984 */ /* 0x000e640000000c00 */
[----:B------:R-:W-:Y:S06]  /*b000*/  BAR.SYNC.DEFER_BLOCKING 0x0 ;  /* 0x0000000000007b1d */ /* 0x000fec0000010000 */
[----:B------:R-:W-:Y:S02]  /*b010*/  STSM.16.M88.4 [R39], R16 ;  /* 0x0000001027007844 */ /* 0x000fe40000000200 */
[----:B------:R-:W-:Y:S06]  /*b020*/  BAR.SYNC.DEFER_BLOCKING 0x0 ;  /* 0x0000000000007b1d */ /* 0x000fec0000010000 */
[----:B------:R-:W2:Y:S02]  /*b030*/  LDS.128 R12, [R38] ;  /* 0x00000000260c7984 */ /* 0x000ea40000000c00 */
[----:B------:R-:W-:Y:S06]  /*b040*/  BAR.SYNC.DEFER_BLOCKING 0x0 ;  /* 0x0000000000007b1d */ /* 0x000fec0000010000 */
[----:B------:R-:W-:Y:S02]  /*b050*/  STSM.16.M88.4 [R39], R20 ;  /* 0x0000001427007844 */ /* 0x000fe40000000200 */
[----:B------:R-:W-:Y:S01]  /*b060*/  BAR.SYNC.DEFER_BLOCKING 0x0 ;  /* 0x0000000000007b1d */ /* 0x000fe20000010000 */
[----:B------:R-:W-:-:S02]  /*b070*/  PRMT R25, R122, 0x5410, R127 ;  /* 0x000054107a197816 */ /* 0x000fc4000000007f */
[----:B------:R-:W-:-:S03]  /*b080*/  PRMT R26, R26, 0x5410, R191 ;  /* 0x000054101a1a7816 */ /* 0x000fc600000000bf */
[----:B------:R-:W3:Y:S01]  /*b090*/  LDS.128 R16, [R38] ;  /* 0x0000000026107984 */ /* 0x000ee20000000c00 */
[----:B------:R-:W-:Y:S01]  /*b0a0*/  PRMT R27, R27, 0x5410, R32 ;  /* 0x000054101b1b7816 */ /* 0x000fe20000000020 */
[----:B------:R-:W-:Y:S06]  /*b0b0*/  BAR.SYNC.DEFER_BLOCKING 0x0 ;  /* 0x0000000000007b1d */ /* 0x000fec0000010000 */
[----:B------:R4:W-:Y:S02]  /*b0c0*/  STSM.16.M88.4 [R39], R24 ;  /* 0x0000001827007844 */ /* 0x0009e40000000200 */
[----:B------:R-:W-:Y:S06]  /*b0d0*/  BAR.SYNC.DEFER_BLOCKING 0x0 ;  /* 0x0000000000007b1d */ /* 0x000fec0000010000 */
[----:B------:R-:W3:Y:S01]  /*b0e0*/  LDS.128 R20, [R38] ;  /* 0x0000000026147984 */ /* 0x000ee20000000c00 */
[----:B----4-:R-:W-:-:S02]  /*b0f0*/  PRMT R24, R128, 0x5410, R133 ;  /* 0x0000541080187816 */ /* 0x010fc40000000085 */
[----:B------:R-:W-:Y:S02]  /*b100*/  PRMT R25, R130, 0x5410, R135 ;  /* 0x0000541082197816 */ /* 0x000fe40000000087 */
[----:B------:R-:W-:Y:S02]  /*b110*/  PRMT R26, R64, 0x5410, R189 ;  /* 0x00005410401a7816 */ /* 0x000fe400000000bd */
[----:B------:R-:W-:Y:S01]  /*b120*/  PRMT R27, R3, 0x5410, R36 ;  /* 0x00005410031b7816 */ /* 0x000fe20000000024 */
[----:B------:R-:W-:Y:S06]  /*b130*/  BAR.SYNC.DEFER_BLOCKING 0x0 ;  /* 0x0000000000007b1d */ /* 0x000fec0000010000 */
[----:B------:R-:W-:Y:S02]  /*b140*/  STSM.16.M88.4 [R39], R24 ;  /* 0x0000001827007844 */ /* 0x000fe40000000200 */
[----:B------:R-:W-:Y:S01]  /*b150*/  BAR.SYNC.DEFER_BLOCKING 0x0 ;  /* 0x0000000000007b1d */ /* 0x000fe20000010000 */
[----:B------:R-:W-:-:S02]  /*b160*/  PRMT R32, R136, 0x5410, R141 ;  /* 0x0000541088207816 */ /* 0x000fc4000000008d */
[----:B------:R-:W-:-:S03]  /*b170*/  PRMT R33, R138, 0x5410, R143 ;  /* 0x000054108a217816 */ /* 0x000fc6000000008f */
[----:B------:R-:W4:Y:S01]  /*b180*/  LDS.128 R24, [R38] ;  /* 0x0000000026187984 */ /* 0x000f220000000c00 */
[----:B------:R-:W-:Y:S02]  /*b190*/  PRMT R34, R34, 0x5410, R183 ;  /* 0x0000541022227816 */ /* 0x000fe400000000b7 */
[----:B------:R-:W-:Y:S01]  /*b1a0*/  PRMT R35, R35, 0x5410, R28 ;  /* 0x0000541023237816 */ /* 0x000fe2000000001c */
[----:B------:R-:W-:Y:S06]  /*b1b0*/  BAR.SYNC.DEFER_BLOCKING 0x0 ;  /* 0x0000000000007b1d */ /* 0x000fec0000010000 */
[----:B------:R0:W-:Y:S01]  /*b1c0*/  STSM.16.M88.4 [R39], R32 ;  /* 0x0000002027007844 */ /* 0x0001e20000000200 */
[----:B------:R-:W-:-:S02]  /*b1d0*/  LOP3.LUT R196, R2, 0x1, R195, 0xfe, !PT ;  /* 0x0000000102c47812 */ /* 0x000fc400078efec3 */
[----:B------:R-:W-:Y:S02]  /*b1e0*/  LOP3.LUT R194, R2, 0x2, R195, 0xfe, !PT ;  /* 0x0000000202c27812 */ /* 0x000fe400078efec3 */
[----:B0-----:R-:W-:Y:S01]  /*b1f0*/  PRMT R34, R80, 0x5410, R31 ;  /* 0x0000541050227816 */ /* 0x001fe2000000001f */
[----:B------:R-:W-:Y:S01]  /*b200*/  BAR.SYNC.DEFER_BLOCKING 0x0 ;  /* 0x0000000000007b1d */ /* 0x000fe20000010000 */
[----:B------:R-:W-:-:S05]  /*b210*/  ISETP.LT.AND P2, PT, R196, UR4, !P0 ;  /* 0x00000004c4007c0c */ /* 0x000fca000c741270 */
[----:B------:R-:W-:Y:S02]  /*b220*/  ULDC UR4, c[0x0][0x22c] ;  /* 0x00008b0000047ab9 */ /* 0x000fe40000000800 */
[----:B------:R-:W-:Y:S01]  /*b230*/  ISETP.LT.AND P3, PT, R194, UR4, !P0 ;  /* 0x00000004c2007c0c */ /* 0x000fe2000c761270 */
[----:B------:R-:W-:Y:S01]  /*b240*/  ULDC UR4, c[0x0][0x244] ;  /* 0x0000910000047ab9 */ /* 0x000fe20000000800 */
[----:B------:R-:W0:Y:S01]  /*b250*/  LDS.128 R28, [R38] ;  /* 0x00000000261c7984 */ /* 0x000e220000000c00 */
[----:B------:R-:W-:Y:S01]  /*b260*/  LOP3.LUT R193, R2, R195, RZ, 0xfc, !PT ;  /* 0x000000c302c17212 */ /* 0x000fe200078efcff */
[----:B------:R-:W-:Y:S01]  /*b270*/  IMAD R93, R197, UR4, RZ ;  /* 0x00000004c55d7c24 */ /* 0x000fe2000f8e02ff */
[----:B------:R-:W-:Y:S01]  /*b280*/  ULDC UR4, c[0x0][0x248] ;  /* 0x0000920000047ab9 */ /* 0x000fe20000000800 */
[----:B------:R-:W-:Y:S02]  /*b290*/  PRMT R32, R144, 0x5410, R149 ;  /* 0x0000541090207816 */ /* 0x000fe40000000095 */
[----:B------:R-:W-:-:S02]  /*b2a0*/  PRMT R33, R146, 0x5410, R151 ;  /* 0x0000541092217816 */ /* 0x000fc40000000097 */
[----:B------:R-:W-:Y:S01]  /*b2b0*/  PRMT R35, R82, 0x5410, R37 ;  /* 0x0000541052237816 */ /* 0x000fe20000000025 */
[----:B------:R-:W-:Y:S01]  /*b2c0*/  BAR.SYNC.DEFER_BLOCKING 0x0 ;  /* 0x0000000000007b1d */ /* 0x000fe20000010000 */
[C---:B------:R-:W-:Y:S01]  /*b2d0*/  ISETP.LT.AND P4, PT, R193.reuse, UR5, !P0 ;  /* 0x00000005c1007c0c */ /* 0x040fe2000c781270 */
[----:B------:R-:W-:Y:S01]  /*b2e0*/  IMAD R193, R193, UR4, RZ ;  /* 0x00000004c1c17c24 */ /* 0x000fe2000f8e02ff */
[----:B------:R-:W-:Y:S02]  /*b2f0*/  IADD3 R64, P6, R93, UR6, RZ ;  /* 0x000000065d407c10 */ /* 0x000fe4000ffde0ff */
[C-C-:B------:R-:W-:Y:S01]  /*b300*/  LOP3.LUT R190, R2.reuse, 0x4, R195.reuse, 0xfe, !PT ;  /* 0x0000000402be7812 */ /* 0x140fe200078efec3 */
[----:B------:R-:W-:Y:S01]  /*b310*/  VIADD R37, R193, UR4 ;  /* 0x00000004c1257c36 */ /* 0x000fe20008000000 */
[C-C-:B------:R-:W-:Y:S01]  /*b320*/  LOP3.LUT R188, R2.reuse, 0x5, R195.reuse, 0xfe, !PT ;  /* 0x0000000502bc7812 */ /* 0x140fe200078efec3 */
[----:B------:R-:W-:Y:S01]  /*b330*/  ULDC UR5, c[0x0][0x22c] ;  /* 0x00008b0000057ab9 */ /* 0x000fe20000000800 */
[C-C-:B------:R-:W-:Y:S01]  /*b340*/  LOP3.LUT R187, R2.reuse, 0x6, R195.reuse, 0xfe, !PT ;  /* 0x0000000602bb7812 */ /* 0x140fe200078efec3 */
[----:B------:R-:W-:Y:S01]  /*b350*/  ULDC UR6, c[0x0][0x22c] ;  /* 0x00008b0000067ab9 */ /* 0x000fe20000000800 */
[----:B------:R-:W-:-:S02]  /*b360*/  LOP3.LUT R186, R2, 0x7, R195, 0xfe, !PT ;  /* 0x0000000702ba7812 */ /* 0x000fc400078efec3 */
[C-C-:B------:R-:W-:Y:S02]  /*b370*/  LOP3.LUT R185, R2.reuse, 0x8, R195.reuse, 0xfe, !PT ;  /* 0x0000000802b97812 */ /* 0x140fe400078efec3 */
[C-C-:B------:R-:W-:Y:S02]  /*b380*/  LOP3.LUT R184, R2.reuse, 0x9, R195.reuse, 0xfe, !PT ;  /* 0x0000000902b87812 */ /* 0x140fe400078efec3 */
[C-C-:B------:R-:W-:Y:S02]  /*b390*/  LOP3.LUT R182, R2.reuse, 0xa, R195.reuse, 0xfe, !PT ;  /* 0x0000000a02b67812 */ /* 0x140fe400078efec3 */
[C-C-:B------:R-:W-:Y:S02]  /*b3a0*/  LOP3.LUT R181, R2.reuse, 0xb, R195.reuse, 0xfe, !PT ;  /* 0x0000000b02b57812 */ /* 0x140fe400078efec3 */
[C-C-:B------:R-:W-:Y:S02]  /*b3b0*/  LOP3.LUT R180, R2.reuse, 0xc, R195.reuse, 0xfe, !PT ;  /* 0x0000000c02b47812 */ /* 0x140fe400078efec3 */
[C-C-:B------:R-:W-:Y:S01]  /*b3c0*/  LOP3.LUT R179, R2.reuse, 0xd, R195.reuse, 0xfe, !PT ;  /* 0x0000000d02b37812 */ /* 0x140fe200078efec3 */
[----:B------:R1:W-:Y:S01]  /*b3d0*/  STSM.16.M88.4 [R39], R32 ;  /* 0x0000002027007844 */ /* 0x0003e20000000200 */
[----:B------:R-:W-:-:S02]  /*b3e0*/  LOP3.LUT R178, R2, 0xe, R195, 0xfe, !PT ;  /* 0x0000000e02b27812 */ /* 0x000fc400078efec3 */
[C-C-:B------:R-:W-:Y:S02]  /*b3f0*/  LOP3.LUT R177, R2.reuse, 0xf, R195.reuse, 0xfe, !PT ;  /* 0x0000000f02b17812 */ /* 0x140fe400078efec3 */
[C-C-:B------:R-:W-:Y:S02]  /*b400*/  LOP3.LUT R176, R2.reuse, 0x10, R195.reuse, 0xfe, !PT ;  /* 0x0000001002b07812 */ /* 0x140fe400078efec3 */
[C-C-:B------:R-:W-:Y:S02]  /*b410*/  LOP3.LUT R175, R2.reuse, 0x11, R195.reuse, 0xfe, !PT ;  /* 0x0000001102af7812 */ /* 0x140fe400078efec3 */
[C-C-:B------:R-:W-:Y:S02]  /*b420*/  LOP3.LUT R40, R2.reuse, 0x12, R195.reuse, 0xfe, !PT ;  /* 0x0000001202287812 */ /* 0x140fe400078efec3 */
[C-C-:B------:R-:W-:Y:S02]  /*b430*/  LOP3.LUT R41, R2.reuse, 0x13, R195.reuse, 0xfe, !PT ;  /* 0x0000001302297812 */ /* 0x140fe400078efec3 */
        /* <DEDUP_REMOVED lines=106> */
[----:B------:R-:W-:Y:S02]  /*bae0*/  LOP3.LUT R0, R2, 0x7e, R195, 0xfe, !PT ;  /* 0x0000007e02007812 */ /* 0x000fe400078efec3 */
[----:B------:R-:W-:Y:S01]  /*baf0*/  LEA.HI.X.SX32 R93, R93, UR7, 0x1, P6 ;  /* 0x000000075d5d7c11 */ /* 0x000fe2000b0f0eff */
[----:B------:R-:W-:Y:S01]  /*bb00*/  BAR.SYNC.DEFER_BLOCKING 0x0 ;  /* 0x0000000000007b1d */ /* 0x000fe20000010000 */
[----:B------:R-:W-:Y:S01]  /*bb10*/  IADD3 R2, P6, R193, R64, RZ ;  /* 0x00000040c1027210 */ /* 0x000fe20007fde0ff */
[----:B------:R-:W-:-:S03]  /*bb20*/  VIADD R80, R37, UR4 ;  /* 0x0000000425507c36 */ /* 0x000fc60008000000 */
[----:B------:R-:W-:Y:S02]  /*bb30*/  LEA.HI.X.SX32 R3, R193, R93, 0x1, P6 ;  /* 0x0000005dc1037211 */ /* 0x000fe400030f0eff */
[----:B------:R-:W-:Y:S01]  /*bb40*/  IADD3 R36, P6, R37, R64, RZ ;  /* 0x0000004025247210 */ /* 0x000fe20007fde0ff */
[----:B-1----:R-:W-:-:S03]  /*bb50*/  VIADD R39, R80, UR4 ;  /* 0x0000000450277c36 */ /* 0x002fc60008000000 */
[----:B------:R-:W-:Y:S02]  /*bb60*/  LEA.HI.X.SX32 R37, R37, R93, 0x1, P6 ;  /* 0x0000005d25257211 */ /* 0x000fe400030f0eff */
[----:B------:R-:W-:-:S04]  /*bb70*/  IADD3 R32, P6, R80, R64, RZ ;  /* 0x0000004050207210 */ /* 0x000fc80007fde0ff */
[-C--:B------:R-:W-:Y:S02]  /*bb80*/  LEA.HI.X.SX32 R33, R80, R93.reuse, 0x1, P6 ;  /* 0x0000005d50217211 */ /* 0x080fe400030f0eff */
[C---:B------:R-:W-:Y:S02]  /*bb90*/  IADD3 R34, P6, R39.reuse, R64, RZ ;  /* 0x0000004027227210 */ /* 0x040fe40007fde0ff */
[C---:B------:R-:W-:Y:S02]  /*bba0*/  PRMT R101, R4.reuse, 0x7770, RZ ;  /* 0x0000777004657816 */ /* 0x040fe400000000ff */
[----:B------:R-:W-:Y:S02]  /*bbb0*/  PRMT R109, R4, 0x7771, RZ ;  /* 0x00007771046d7816 */ /* 0x000fe400000000ff */
[C---:B------:R-:W-:Y:S01]  /*bbc0*/  LEA.HI.X.SX32 R35, R39.reuse, R93, 0x1, P6 ;  /* 0x0000005d27237211 */ /* 0x040fe200030f0eff */
[----:B------:R-:W-:Y:S01]  /*bbd0*/  VIADD R39, R39, UR4 ;  /* 0x0000000427277c36 */ /* 0x000fe20008000000 */
[----:B------:R1:W-:Y:S01]  /*bbe0*/  @P4 STG.E.U8 desc[UR14][R2.64], R101 ;  /* 0x0000006502004986 */ /* 0x0003e2000c10110e */
[----:B------:R-:W-:Y:S01]  /*bbf0*/  ISETP.LT.AND P4, PT, R190, UR5, !P0 ;  /* 0x00000005be007c0c */ /* 0x000fe2000c781270 */
[----:B------:R-:W-:-:S02]  /*bc00*/  ULDC UR5, c[0x0][0x22c] ;  /* 0x00008b0000057ab9 */ /* 0x000fc40000000800 */
[----:B------:R2:W-:Y:S01]  /*bc10*/  @P2 STG.E.U8 desc[UR14][R36.64], R109 ;  /* 0x0000006d24002986 */ /* 0x0005e2000c10110e */
[C---:B------:R-:W-:Y:S02]  /*bc20*/  PRMT R117, R5.reuse, 0x7771, RZ ;  /* 0x0000777105757816 */ /* 0x040fe400000000ff */
[----:B-1----:R-:W-:Y:S01]  /*bc30*/  PRMT R101, R5, 0x7770, RZ ;  /* 0x0000777005657816 */ /* 0x002fe200000000ff */
[C---:B------:R-:W-:Y:S01]  /*bc40*/  VIADD R3, R39.reuse, UR4 ;  /* 0x0000000427037c36 */ /* 0x040fe20008000000 */
[----:B--2---:R-:W-:-:S03]  /*bc50*/  IADD3 R36, P6, R39, R64, RZ ;  /* 0x0000004027247210 */ /* 0x004fc60007fde0ff */
[----:B------:R1:W-:Y:S01]  /*bc60*/  @P3 STG.E.U8 desc[UR14][R32.64], R101 ;  /* 0x0000006520003986 */ /* 0x0003e2000c10110e */
[----:B------:R-:W-:Y:S01]  /*bc70*/  ISETP.LT.AND P2, PT, R188, UR5, !P0 ;  /* 0x00000005bc007c0c */ /* 0x000fe2000c741270 */
[----:B------:R-:W-:Y:S01]  /*bc80*/  ULDC UR5, c[0x0][0x22c] ;  /* 0x00008b0000057ab9 */ /* 0x000fe20000000800 */
[-C--:B------:R-:W-:Y:S02]  /*bc90*/  LEA.HI.X.SX32 R37, R39, R93.reuse, 0x1, P6 ;  /* 0x0000005d27257211 */ /* 0x080fe400030f0eff */
[CC--:B------:R-:W-:Y:S01]  /*bca0*/  IADD3 R2, P6, R3.reuse, R64.reuse, RZ ;  /* 0x0000004003027210 */ /* 0x0c0fe20007fde0ff */
[----:B------:R2:W-:Y:S01]  /*bcb0*/  @P5 STG.E.U8 desc[UR14][R34.64], R117 ;  /* 0x0000007522005986 */ /* 0x0005e2000c10110e */
[C---:B------:R-:W-:Y:S01]  /*bcc0*/  PRMT R109, R6.reuse, 0x7770, RZ ;  /* 0x00007770066d7816 */ /* 0x040fe200000000ff */
[C---:B-1----:R-:W-:Y:S01]  /*bcd0*/  VIADD R33, R3.reuse, UR4 ;  /* 0x0000000403217c36 */ /* 0x042fe20008000000 */
[-C--:B------:R-:W-:Y:S02]  /*bce0*/  LEA.HI.X.SX32 R3, R3, R93.reuse, 0x1, P6 ;  /* 0x0000005d03037211 */ /* 0x080fe400030f0eff */
[----:B------:R-:W-:Y:S01]  /*bcf0*/  ISETP.LT.AND P3, PT, R187, UR5, !P0 ;  /* 0x00000005bb007c0c */ /* 0x000fe2000c761270 */
[----:B------:R1:W-:Y:S01]  /*bd00*/  @P4 STG.E.U8 desc[UR14][R36.64], R109 ;  /* 0x0000006d24004986 */ /* 0x0003e2000c10110e */
[C---:B------:R-:W-:Y:S01]  /*bd10*/  IADD3 R32, P6, R33.reuse, R64, RZ ;  /* 0x0000004021207210 */ /* 0x040fe20007fde0ff */
[C---:B--2---:R-:W-:Y:S01]  /*bd20*/  VIADD R35, R33.reuse, UR4 ;  /* 0x0000000421237c36 */ /* 0x044fe20008000000 */
[----:B------:R-:W-:Y:S01]  /*bd30*/  PRMT R101, R6, 0x7771, RZ ;  /* 0x0000777106657816 */ /* 0x000fe200000000ff */
[----:B------:R-:W-:Y:S01]  /*bd40*/  ULDC UR5, c[0x0][0x22c] ;  /* 0x00008b0000057ab9 */ /* 0x000fe20000000800 */
[----:B------:R-:W-:-:S02]  /*bd50*/  LEA.HI.X.SX32 R33, R33, R93, 0x1, P6 ;  /* 0x0000005d21217211 */ /* 0x000fc400030f0eff */
[CC--:B------:R-:W-:Y:S01]  /*bd60*/  IADD3 R34, P6, R35.reuse, R64.reuse, RZ ;  /* 0x0000004023227210 */ /* 0x0c0fe20007fde0ff */
[----:B------:R2:W-:Y:S01]  /*bd70*/  @P2 STG.E.U8 desc[UR14][R2.64], R101 ;  /* 0x0000006502002986 */ /* 0x0005e2000c10110e */
[----:B-1----:R-:W-:Y:S01]  /*bd80*/  VIADD R36, R35, UR4 ;  /* 0x0000000423247c36 */ /* 0x002fe20008000000 */
[----:B------:R-:W-:Y:S02]  /*bd90*/  PRMT R39, R7, 0x7770, RZ ;  /* 0x0000777007277816 */ /* 0x000fe400000000ff */
[-C--:B------:R-:W-:Y:S01]  /*bda0*/  LEA.HI.X.SX32 R35, R35, R93.reuse, 0x1, P6 ;  /* 0x0000005d23237211 */ /* 0x080fe200030f0eff */
[----:B------:R-:W-:Y:S01]  /*bdb0*/  VIADD R37, R36, UR4 ;  /* 0x0000000424257c36 */ /* 0x000fe20008000000 */
[----:B------:R-:W-:Y:S01]  /*bdc0*/  ISETP.LT.AND P5, PT, R186, UR5, !P0 ;  /* 0x00000005ba007c0c */ /* 0x000fe2000c7a1270 */
[----:B------:R-:W-:Y:S01]  /*bdd0*/  ULDC UR5, c[0x0][0x22c] ;  /* 0x00008b0000057ab9 */ /* 0x000fe20000000800 */
[C---:B--2---:R-:W-:Y:S01]  /*bde0*/  IADD3 R2, P6, R36.reuse, R64, RZ ;  /* 0x0000004024027210 */ /* 0x044fe20007fde0ff */
[----:B------:R1:W-:Y:S01]  /*bdf0*/  @P3 STG.E.U8 desc[UR14][R32.64], R39 ;  /* 0x0000002720003986 */ /* 0x0003e2000c10110e */
[----:B------:R-:W-:Y:S01]  /*be00*/  ISETP.LT.AND P4, PT, R185, UR5, !P0 ;  /* 0x00000005b9007c0c */ /* 0x000fe2000c781270 */
[----:B------:R-:W-:Y:S01]  /*be10*/  ULDC UR5, c[0x0][0x22c] ;  /* 0x00008b0000057ab9 */ /* 0x000fe20000000800 */
[----:B------:R-:W-:-:S02]  /*be20*/  LEA.HI.X.SX32 R3, R36, R93, 0x1, P6 ;  /* 0x0000005d24037211 */ /* 0x000fc400030f0eff */
[----:B------:R-:W-:Y:S02]  /*be30*/  PRMT R101, R7, 0x7771, RZ ;  /* 0x0000777107657816 */ /* 0x000fe400000000ff */
[CC--:B-1----:R-:W-:Y:S02]  /*be40*/  IADD3 R32, P6, R37.reuse, R64.reuse, RZ ;  /* 0x0000004025207210 */ /* 0x0c2fe40007fde0ff */
[----:B------:R-:W-:Y:S01]  /*be50*/  ISETP.LT.AND P2, PT, R184, UR5, !P0 ;  /* 0x00000005b8007c0c */ /* 0x000fe2000c741270 */
[----:B------:R-:W-:Y:S01]  /*be60*/  ULDC UR5, c[0x0][0x22c] ;  /* 0x00008b0000057ab9 */ /* 0x000fe20000000800 */
[C---:B------:R-:W-:Y:S01]  /*be70*/  LEA.HI.X.SX32 R33, R37.reuse, R93, 0x1, P6 ;  /* 0x0000005d25217211 */ /* 0x040fe200030f0eff */
[----:B------:R-:W-:Y:S01]  /*be80*/  VIADD R37, R37, UR4 ;  /* 0x0000000425257c36 */ /* 0x000fe20008000000 */
[----:B------:R1:W-:Y:S01]  /*be90*/  @P5 STG.E.U8 desc[UR14][R34.64], R101 ;  /* 0x0000006522005986 */ /* 0x0003e2000c10110e */
[----:B------:R-:W-:Y:S02]  /*bea0*/  PRMT R39, R4, 0x7772, RZ ;  /* 0x0000777204277816 */ /* 0x000fe400000000ff */
[C---:B------:R-:W-:Y:S01]  /*beb0*/  VIADD R36, R37.reuse, UR4 ;  /* 0x0000000425247c36 */ /* 0x040fe20008000000 */
[----:B------:R-:W-:Y:S01]  /*bec0*/  ISETP.LT.AND P3, PT, R182, UR5, !P0 ;  /* 0x00000005b6007c0c */ /* 0x000fe2000c761270 */
[----:B------:R-:W-:Y:S01]  /*bed0*/  ULDC UR5, c[0x0][0x22c] ;  /* 0x00008b0000057ab9 */ /* 0x000fe20000000800 */
[----:B------:R-:W-:Y:S01]  /*bee0*/  PRMT R109, R4, 0x7773, RZ ;  /* 0x00007773046d7816 */ /* 0x000fe200000000ff */
[----:B------:R2:W-:Y:S01]  /*bef0*/  @P4 STG.E.U8 desc[UR14][R2.64], R39 ;  /* 0x0000002702004986 */ /* 0x0005e2000c10110e */
[----:B-1----:R-:W-:-:S02]  /*bf00*/  IADD3 R34, P6, R37, R64, RZ ;  /* 0x0000004025227210 */ /* 0x002fc40007fde0ff */
[----:B------:R-:W-:Y:S01]  /*bf10*/  ISETP.LT.AND P5, PT, R181, UR5, !P0 ;  /* 0x00000005b5007c0c */ /* 0x000fe2000c7a1270 */
[----:B------:R-:W-:Y:S01]  /*bf20*/  ULDC UR5, c[0x0][0x22c] ;  /* 0x00008b0000057ab9 */ /* 0x000fe20000000800 */
[-C--:B------:R-:W-:Y:S02]  /*bf30*/  LEA.HI.X.SX32 R35, R37, R93.reuse, 0x1, P6 ;  /* 0x0000005d25237211 */ /* 0x080fe400030f0eff */
[C---:B------:R-:W-:Y:S01]  /*bf40*/  IADD3 R4, P6, R36.reuse, R64, RZ ;  /* 0x0000004024047210 */ /* 0x040fe20007fde0ff */
[C---:B--2---:R-:W-:Y:S01]  /*bf50*/  VIADD R3, R36.reuse, UR4 ;  /* 0x0000000424037c36 */ /* 0x044fe20008000000 */
[C---:B------:R-:W-:Y:S01]  /*bf60*/  PRMT R101, R5.reuse, 0x7772, RZ ;  /* 0x0000777205657816 */ /* 0x040fe200000000ff */
[----:B------:R1:W-:Y:S01]  /*bf70*/  @P2 STG.E.U8 desc[UR14][R32.64], R109 ;  /* 0x0000006d20002986 */ /* 0x0003e2000c10110e */
[----:B------:R-:W-:Y:S02]  /*bf80*/  PRMT R39, R5, 0x7773, RZ ;  /* 0x0000777305277816 */ /* 0x000fe400000000ff */
[----:B------:R-:W-:-:S02]  /*bf90*/  LEA.HI.X.SX32 R5, R36, R93, 0x1, P6 ;  /* 0x0000005d24057211 */ /* 0x000fc400030f0eff */
[----:B------:R-:W-:Y:S01]  /*bfa0*/  ISETP.LT.AND P4, PT, R180, UR5, !P0 ;  /* 0x00000005b4007c0c */ /* 0x000fe2000c781270 */
[----:B------:R-:W-:Y:S01]  /*bfb0*/  ULDC UR5, c[0x0][0x22c] ;  /* 0x00008b0000057ab9 */ /* 0x000fe20000000800 */
[CC--:B------:R-:W-:Y:S01]  /*bfc0*/  IADD3 R2, P6, R3.reuse, R64.reuse, RZ ;  /* 0x0000004003027210 */ /* 0x0c0fe20007fde0ff */
[----:B------:R2:W-:Y:S01]  /*bfd0*/  @P3 STG.E.U8 desc[UR14][R34.64], R101 ;  /* 0x0000006522003986 */ /* 0x0005e2000c10110e */
[C---:B-1----:R-:W-:Y:S02]  /*bfe0*/  VIADD R33, R3.reuse, UR4 ;  /* 0x0000000403217c36 */ /* 0x042fe40008000000 */
[----:B------:R-:W-:Y:S02]  /*bff0*/  LEA.HI.X.SX32 R3, R3, R93, 0x1, P6 ;  /* 0x0000005d03037211 */ /* 0x000fe400030f0eff */
[----:B------:R-:W-:Y:S01]  /*c000*/  ISETP.LT.AND P2, PT, R179, UR5, !P0 ;  /* 0x00000005b3007c0c */ /* 0x000fe2000c741270 */
[----:B------:R1:W-:Y:S01]  /*c010*/  @P5 STG.E.U8 desc[UR14][R4.64], R39 ;  /* 0x0000002704005986 */ /* 0x0003e2000c10110e */
[C---:B------:R-:W-:Y:S01]  /*c020*/  IADD3 R32, P6, R33.reuse, R64, RZ ;  /* 0x0000004021207210 */ /* 0x040fe20007fde0ff */
[----:B------:R-:W-:Y:S01]  /*c030*/  ULDC UR5, c[0x0][0x22c] ;  /* 0x00008b0000057ab9 */ /* 0x000fe20000000800 */
[----:B--2---:R-:W-:Y:S01]  /*c040*/  VIADD R34, R33, UR4 ;  /* 0x0000000421227c36 */ /* 0x004fe20008000000 */
[----:B------:R-:W-:-:S02]  /*c050*/  PRMT R37, R6, 0x7772, RZ ;  /* 0x0000777206257816 */ /* 0x000fc400000000ff */
[-C--:B------:R-:W-:Y:S02]  /*c060*/  LEA.HI.X.SX32 R33, R33, R93.reuse, 0x1, P6 ;  /* 0x0000005d21217211 */ /* 0x080fe400030f0eff */
[----:B------:R-:W-:Y:S02]  /*c070*/  ISETP.LT.AND P3, PT, R178, UR5, !P0 ;  /* 0x00000005b2007c0c */ /* 0x000fe4000c761270 */
[----:B-1----:R-:W-:Y:S01]  /*c080*/  PRMT R39, R6, 0x7773, RZ ;  /* 0x0000777306277816 */ /* 0x002fe200000000ff */
[C---:B------:R-:W-:Y:S01]  /*c090*/  VIADD R6, R34.reuse, UR4 ;  /* 0x0000000422067c36 */ /* 0x040fe20008000000 */
[C---:B------:R-:W-:Y:S01]  /*c0a0*/  IADD3 R4, P6, R34.reuse, R64, RZ ;  /* 0x0000004022047210 */ /* 0x040fe20007fde0ff */
[----:B------:R1:W-:Y:S01]  /*c0b0*/  @P4 STG.E.U8 desc[UR14][R2.64], R37 ;  /* 0x0000002502004986 */ /* 0x0003e2000c10110e */
[----:B------:R-:W-:Y:S01]  /*c0c0*/  ULDC UR5, c[0x0][0x22c] ;  /* 0x00008b0000057ab9 */ /* 0x000fe20000000800 */
[----:B------:R-:W-:Y:S02]  /*c0d0*/  PRMT R35, R7, 0x7773, RZ ;  /* 0x0000777307237816 */ /* 0x000fe400000000ff */
[----:B------:R-:W-:-:S02]  /*c0e0*/  LEA.HI.X.SX32 R5, R34, R93, 0x1, P6 ;  /* 0x0000005d22057211 */ /* 0x000fc400030f0eff */
[----:B------:R-:W-:Y:S01]  /*c0f0*/  ISETP.LT.AND P5, PT, R177, UR5, !P0 ;  /* 0x00000005b1007c0c */ /* 0x000fe2000c7a1270 */
[----:B------:R-:W-:Y:S01]  /*c100*/  ULDC UR5, c[0x0][0x22c] ;  /* 0x00008b0000057ab9 */ /* 0x000fe20000000800 */
[----:B-1----:R-:W-:Y:S01]  /*c110*/  PRMT R37, R7, 0x7772, RZ ;  /* 0x0000777207257816 */ /* 0x002fe200000000ff */
[C---:B------:R-:W-:Y:S01]  /*c120*/  VIADD R7, R6.reuse, UR4 ;  /* 0x0000000406077c36 */ /* 0x040fe20008000000 */
[-C--:B------:R-:W-:Y:S01]  /*c130*/  IADD3 R2, P6, R6, R64.reuse, RZ ;  /* 0x0000004006027210 */ /* 0x080fe20007fde0ff */
[----:B------:R1:W-:Y:S01]  /*c140*/  @P2 STG.E.U8 desc[UR14][R32.64], R39 ;  /* 0x0000002720002986 */ /* 0x0003e2000c10110e */
[----:B------:R-:W-:Y:S01]  /*c150*/  ISETP.LT.AND P4, PT, R176, UR5, !P0 ;  /* 0x00000005b0007c0c */ /* 0x000fe2000c781270 */
[----:B------:R-:W-:Y:S01]  /*c160*/  ULDC UR5, c[0x0][0x22c] ;  /* 0x00008b0000057ab9 */ /* 0x000fe20000000800 */
[----:B------:R-:W-:Y:S02]  /*c170*/  LEA.HI.X.SX32 R3, R6, R93, 0x1, P6 ;  /* 0x0000005d06037211 */ /* 0x000fe400030f0eff */
[C---:B------:R-:W-:Y:S01]  /*c180*/  IADD3 R6, P6, R7.reuse, R64, RZ ;  /* 0x0000004007067210 */ /* 0x040fe20007fde0ff */
[----:B------:R2:W-:Y:S01]  /*c190*/  @P3 STG.E.U8 desc[UR14][R4.64], R37 ;  /* 0x0000002504003986 */ /* 0x0005e2000c10110e */
[----:B-1----:R-:W-:-:S02]  /*c1a0*/  VIADD R33, R7, UR4 ;  /* 0x0000000407217c36 */ /* 0x002fc40008000000 */
[-C--:B------:R-:W-:Y:S02]  /*c1b0*/  LEA.HI.X.SX32 R7, R7, R93.reuse, 0x1, P6 ;  /* 0x0000005d07077211 */ /* 0x080fe400030f0eff */
[----:B------:R-:W-:Y:S01]  /*c1c0*/  ISETP.LT.AND P2, PT, R175, UR5, !P0 ;  /* 0x00000005af007c0c */ /* 0x000fe2000c741270 */
[----:B------:R-:W-:Y:S01]  /*c1d0*/  ULDC UR5, c[0x0][0x22c] ;  /* 0x00008b0000057ab9 */ /* 0x000fe20000000800 */
[CC--:B------:R-:W-:Y:S01]  /*c1e0*/  IADD3 R32, P6, R33.reuse, R64.reuse, RZ ;  /* 0x0000004021207210 */ /* 0x0c0fe20007fde0ff */
[C---:B--2---:R-:W-:Y:S01]  /*c1f0*/  VIADD R4, R33.reuse, UR4 ;  /* 0x0000000421047c36 */ /* 0x044fe20008000000 */
[----:B------:R1:W-:Y:S01]  /*c200*/  @P5 STG.E.U8 desc[UR14][R2.64], R35 ;  /* 0x0000002302005986 */ /* 0x0003e2000c10110e */
[----:B------:R-:W-:Y:S02]  /*c210*/  PRMT R39, R8, 0x7770, RZ ;  /* 0x0000777008277816 */ /* 0x000fe400000000ff */
[----:B------:R-:W-:Y:S01]  /*c220*/  LEA.HI.X.SX32 R33, R33, R93, 0x1, P6 ;  /* 0x0000005d21217211 */ /* 0x000fe200030f0eff */
[----:B------:R-:W-:Y:S01]  /*c230*/  VIADD R5, R4, UR4 ;  /* 0x0000000404057c36 */ /* 0x000fe20008000000 */
[----:B------:R-:W-:Y:S01]  /*c240*/  ISETP.LT.AND P3, PT, R40, UR5, !P0 ;  /* 0x0000000528007c0c */ /* 0x000fe2000c761270 */
[----:B------:R2:W-:Y:S01]  /*c250*/  @P4 STG.E.U8 desc[UR14][R6.64], R39 ;  /* 0x0000002706004986 */ /* 0x0005e2000c10110e */
[----:B------:R-:W-:Y:S01]  /*c260*/  PRMT R37, R8, 0x7771, RZ ;  /* 0x0000777108257816 */ /* 0x000fe200000000ff */
[----:B------:R-:W-:Y:S01]  /*c270*/  ULDC UR5, c[0x0][0x22c] ;  /* 0x00008b0000057ab9 */ /* 0x000fe20000000800 */
[----:B-1----:R-:W-:-:S04]  /*c280*/  IADD3 R2, P6, R4, R64, RZ ;  /* 0x0000004004027210 */ /* 0x002fc80007fde0ff */
[-C--:B------:R-:W-:Y:S02]  /*c290*/  LEA.HI.X.SX32 R3, R4, R93.reuse, 0x1, P6 ;  /* 0x0000005d04037211 */ /* 0x080fe400030f0eff */
[CC--:B------:R-:W-:Y:S01]  /*c2a0*/  IADD3 R4, P6, R5.reuse, R64.reuse, RZ ;  /* 0x0000004005047210 */ /* 0x0c0fe20007fde0ff */
[----:B--2---:R-:W-:Y:S01]  /*c2b0*/  VIADD R7, R5, UR4 ;  /* 0x0000000405077c36 */ /* 0x004fe20008000000 */
[----:B------:R1:W-:Y:S01]  /*c2c0*/  @P2 STG.E.U8 desc[UR14][R32.64], R37 ;  /* 0x0000002520002986 */ /* 0x0003e2000c10110e */
[----:B------:R-:W-:Y:S02]  /*c2d0*/  PRMT R35, R9, 0x7770, RZ ;  /* 0x0000777009237816 */ /* 0x000fe400000000ff */
[-C--:B------:R-:W-:Y:S02]  /*c2e0*/  LEA.HI.X.SX32 R5, R5, R93.reuse, 0x1, P6 ;  /* 0x0000005d05057211 */ /* 0x080fe400030f0eff */
[----:B------:R-:W-:Y:S02]  /*c2f0*/  IADD3 R6, P6, R7, R64, RZ ;  /* 0x0000004007067210 */ /* 0x000fe40007fde0ff */
[----:B------:R-:W-:Y:S01]  /*c300*/  ISETP.LT.AND P5, PT, R41, UR5, !P0 ;  /* 0x0000000529007c0c */ /* 0x000fe2000c7a1270 */
[----:B------:R-:W-:Y:S01]  /*c310*/  ULDC UR5, c[0x0][0x22c] ;  /* 0x00008b0000057ab9 */ /* 0x000fe20000000800 */
[C---:B-1----:R-:W-:Y:S01]  /*c320*/  VIADD R32, R7.reuse, UR4 ;  /* 0x0000000407207c36 */ /* 0x042fe20008000000 */
[----:B------:R1:W-:Y:S01]  /*c330*/  @P3 STG.E.U8 desc[UR14][R2.64], R35 ;  /* 0x0000002302003986 */ /* 0x0003e2000c10110e */
[----:B------:R-:W-:-:S02]  /*c340*/  LEA.HI.X.SX32 R7, R7, R93, 0x1, P6 ;  /* 0x0000005d07077211 */ /* 0x000fc400030f0eff */
[----:B------:R-:W-:Y:S01]  /*c350*/  ISETP.LT.AND P4, PT, R42, UR5, !P0 ;  /* 0x000000052a007c0c */ /* 0x000fe2000c781270 */
[----:B------:R-:W-:Y:S01]  /*c360*/  ULDC UR5, c[0x0][0x22c] ;  /* 0x00008b0000057ab9 */ /* 0x000fe20000000800 */
[----:B------:R-:W-:Y:S02]  /*c370*/  PRMT R33, R9, 0x7771, RZ ;  /* 0x0000777109217816 */ /* 0x000fe400000000ff */
[C---:B-1----:R-:W-:Y:S02]  /*c380*/  IADD3 R2, P6, R32.reuse, R64, RZ ;  /* 0x0000004020027210 */ /* 0x042fe40007fde0ff */
[----:B------:R-:W-:Y:S01]  /*c390*/  ISETP.LT.AND P2, PT, R43, UR5, !P0 ;  /* 0x000000052b007c0c */ /* 0x000fe2000c741270 */
[----:B------:R-:W-:Y:S01]  /*c3a0*/  ULDC UR5, c[0x0][0x22c] ;  /* 0x00008b0000057ab9 */ /* 0x000fe20000000800 */
[C---:B------:R-:W-:Y:S01]  /*c3b0*/  LEA.HI.X.SX32 R3, R32.reuse, R93, 0x1, P6 ;  /* 0x0000005d20037211 */ /* 0x040fe200030f0eff */
[----:B------:R-:W-:Y:S01]  /*c3c0*/  VIADD R32, R32, UR4 ;  /* 0x0000000420207c36 */ /* 0x000fe20008000000 */
[----:B------:R1:W-:Y:S01]  /*c3d0*/  @P5 STG.E.U8 desc[UR14][R4.64], R33 ;  /* 0x0000002104005986 */ /* 0x0003e2000c10110e */
[----:B------:R-:W-:-:S02]  /*c3e0*/  PRMT R37, R10, 0x7770, RZ ;  /* 0x000077700a257816 */ /* 0x000fc400000000ff */
[----:B------:R-:W-:Y:S01]  /*c3f0*/  ISETP.LT.AND P3, PT, R44, UR5, !P0 ;  /* 0x000000052c007c0c */ /* 0x000fe2000c761270 */
[----:B------:R-:W-:Y:S01]  /*c400*/  ULDC UR5, c[0x0][0x22c] ;  /* 0x00008b0000057ab9 */ /* 0x000fe20000000800 */
[----:B------:R-:W-:Y:S01]  /*c410*/  PRMT R35, R10, 0x7771, RZ ;  /* 0x000077710a237816 */ /* 0x000fe200000000ff */
[----:B------:R2:W-:Y:S01]  /*c420*/  @P4 STG.E.U8 desc[UR14][R6.64], R37 ;  /* 0x0000002506004986 */ /* 0x0005e2000c10110e */
[----:B------:R-:W-:Y:S01]  /*c430*/  ISETP.LT.AND P5, PT, R45, UR5, !P0 ;  /* 0x000000052d007c0c */ /* 0x000fe2000c7a1270 */
[----:B------:R-:W-:Y:S01]  /*c440*/  ULDC UR5, c[0x0][0x22c] ;  /* 0x00008b0000057ab9 */ /* 0x000fe20000000800 */
[C---:B-1----:R-:W-:Y:S01]  /*c450*/  IADD3 R4, P6, R32.reuse, R64, RZ ;  /* 0x0000004020047210 */ /* 0x042fe20007fde0ff */
[----:B------:R-:W-:-:S03]  /*c460*/  VIADD R33, R32, UR4 ;  /* 0x0000000420217c36 */ /* 0x000fc60008000000 */
[-C--:B------:R-:W-:Y:S02]  /*c470*/  LEA.HI.X.SX32 R5, R32, R93.reuse, 0x1, P6 ;  /* 0x0000005d20057211 */ /* 0x080fe400030f0eff */
[CC--:B------:R-:W-:Y:S01]  /*c480*/  IADD3 R32, P6, R33.reuse, R64.reuse, RZ ;  /* 0x0000004021207210 */ /* 0x0c0fe20007fde0ff */
[----:B--2---:R-:W-:Y:S01]  /*c490*/  VIADD R6, R33, UR4 ;  /* 0x0000000421067c36 */ /* 0x004fe20008000000 */
        /* <DEDUP_REMOVED lines=11> */
[C---:B--2---:R-:W-:Y:S01]  /*c550*/  VIADD R5, R7.reuse, UR4 ;  /* 0x0000000407057c36 */ /* 0x044fe20008000000 */
[----:B------:R1:W-:Y:S01]  /*c560*/  @P5 STG.E.U8 desc[UR14][R32.64], R37 ;  /* 0x0000002520005986 */ /* 0x0003e2000c10110e */
[C---:B------:R-:W-:Y:S02]  /*c570*/  PRMT R35, R8.reuse, 0x7772, RZ ;  /* 0x0000777208237816 */ /* 0x040fe400000000ff */
[-C--:B------:R-:W-:Y:S02]  /*c580*/  LEA.HI.X.SX32 R7, R7, R93.reuse, 0x1, P6 ;  /* 0x0000005d07077211 */ /* 0x080fe400030f0eff */
[----:B------:R-:W-:Y:S02]  /*c590*/  IADD3 R4, P6, R5, R64, RZ ;  /* 0x0000004005047210 */ /* 0x000fe40007fde0ff */
[----:B------:R-:W-:Y:S01]  /*c5a0*/  ISETP.LT.AND P2, PT, R47, UR5, !P0 ;  /* 0x000000052f007c0c */ /* 0x000fe2000c741270 */
[----:B------:R-:W-:Y:S01]  /*c5b0*/  ULDC UR5, c[0x0][0x22c] ;  /* 0x00008b0000057ab9 */ /* 0x000fe20000000800 */
[----:B-1----:R-:W-:Y:S01]  /*c5c0*/  PRMT R37, R8, 0x7773, RZ ;  /* 0x0000777308257816 */ /* 0x002fe200000000ff */
[C---:B------:R-:W-:Y:S01]  /*c5d0*/  VIADD R8, R5.reuse, UR4 ;  /* 0x0000000405087c36 */ /* 0x040fe20008000000 */
[----:B------:R1:W-:Y:S01]  /*c5e0*/  @P4 STG.E.U8 desc[UR14][R2.64], R35 ;  /* 0x0000002302004986 */ /* 0x0003e2000c10110e */
[----:B------:R-:W-:-:S02]  /*c5f0*/  LEA.HI.X.SX32 R5, R5, R93, 0x1, P6 ;  /* 0x0000005d05057211 */ /* 0x000fc400030f0eff */
[----:B------:R-:W-:Y:S01]  /*c600*/  ISETP.LT.AND P3, PT, R48, UR5, !P0 ;  /* 0x0000000530007c0c */ /* 0x000fe2000c761270 */
[----:B------:R-:W-:Y:S02]  /*c610*/  ULDC UR5, c[0x0][0x22c] ;  /* 0x00008b0000057ab9 */ /* 0x000fe40000000800 */
[----:B------:R-:W-:Y:S01]  /*c620*/  ISETP.LT.AND P5, PT, R49, UR5, !P0 ;  /* 0x0000000531007c0c */ /* 0x000fe2000c7a1270 */
[----:B------:R-:W-:Y:S01]  /*c630*/  ULDC UR5, c[0x0][0x22c] ;  /* 0x00008b0000057ab9 */ /* 0x000fe20000000800 */
[----:B-1----:R-:W-:-:S04]  /*c640*/  IADD3 R2, P6, R8, R64, RZ ;  /* 0x0000004008027210 */ /* 0x002fc80007fde0ff */
[C---:B------:R-:W-:Y:S01]  /*c650*/  LEA.HI.X.SX32 R3, R8.reuse, R93, 0x1, P6 ;  /* 0x0000005d08037211 */ /* 0x040fe200030f0eff */
[----:B------:R-:W-:Y:S01]  /*c660*/  VIADD R8, R8, UR4 ;  /* 0x0000000408087c36 */ /* 0x000fe20008000000 */
[----:B------:R1:W-:Y:S01]  /*c670*/  @P2 STG.E.U8 desc[UR14][R6.64], R37 ;  /* 0x0000002506002986 */ /* 0x0003e2000c10110e */
[C---:B------:R-:W-:Y:S02]  /*c680*/  PRMT R35, R9.reuse, 0x7772, RZ ;  /* 0x0000777209237816 */ /* 0x040fe400000000ff */
[----:B------:R-:W-:Y:S01]  /*c690*/  PRMT R33, R9, 0x7773, RZ ;  /* 0x0000777309217816 */ /* 0x000fe200000000ff */
[----:B------:R-:W-:Y:S01]  /*c6a0*/  VIADD R9, R8, UR4 ;  /* 0x0000000408097c36 */ /* 0x000fe20008000000 */
[----:B------:R-:W-:Y:S01]  /*c6b0*/  ISETP.LT.AND P4, PT, R50, UR5, !P0 ;  /* 0x0000000532007c0c */ /* 0x000fe2000c781270 */
[----:B------:R-:W-:Y:S01]  /*c6c0*/  ULDC UR5, c[0x0][0x22c] ;  /* 0x00008b0000057ab9 */ /* 0x000fe20000000800 */
[----:B------:R2:W-:Y:S01]  /*c6d0*/  @P3 STG.E.U8 desc[UR14][R4.64], R35 ;  /* 0x0000002304003986 */ /* 0x0005e2000c10110e */
[----:B-1----:R-:W-:-:S02]  /*c6e0*/  IADD3 R6, P6, R8, R64, RZ ;  /* 0x0000004008067210 */ /* 0x002fc40007fde0ff */
[----:B------:R-:W-:Y:S01]  /*c6f0*/  ISETP.LT.AND P2, PT, R51, UR5, !P0 ;  /* 0x0000000533007c0c */ /* 0x000fe2000c741270 */
[----:B------:R-:W-:Y:S01]  /*c700*/  ULDC UR5, c[0x0][0x22c] ;  /* 0x00008b0000057ab9 */ /* 0x000fe20000000800 */
[-C--:B------:R-:W-:Y:S02]  /*c710*/  LEA.HI.X.SX32 R7, R8, R93.reuse, 0x1, P6 ;  /* 0x0000005d08077211 */ /* 0x080fe400030f0eff */
        /* <DEDUP_REMOVED lines=33> */
[----:B------:R-:W-:Y:S01]  /*c930*/  VIADD R9, R8, UR4 ;  /* 0x0000000408097c36 */ /* 0x000fe20008000000 */
[----:B------:R-:W-:Y:S01]  /*c940*/  ISETP.LT.AND P3, PT, R56, UR5, !P0 ;  /* 0x0000000538007c0c */ /* 0x000fe2000c761270 */
[----:B------:R-:W-:Y:S01]  /*c950*/  ULDC UR5, c[0x0][0x22c] ;  /* 0x00008b0000057ab9 */ /* 0x000fe20000000800 */
[----:B------:R-:W-:Y:S01]  /*c960*/  PRMT R37, R12, 0x7771, RZ ;  /* 0x000077710c257816 */ /* 0x000fe200000000ff */
[----:B------:R2:W-:Y:S01]  /*c970*/  @P4 STG.E.U8 desc[UR14][R6.64], R33 ;  /* 0x0000002106004986 */ /* 0x0005e2000c10110e */
[CC--:B-1----:R-:W-:Y:S02]  /*c980*/  IADD3 R4, P6, R8.reuse, R64.reuse, RZ ;  /* 0x0000004008047210 */ /* 0x0c2fe40007fde0ff */
[----:B------:R-:W-:Y:S01]  /*c990*/  ISETP.LT.AND P5, PT, R57, UR5, !P0 ;  /* 0x0000000539007c0c */ /* 0x000fe2000c7a1270 */
[----:B------:R-:W-:Y:S01]  /*c9a0*/  ULDC UR5, c[0x0][0x22c] ;  /* 0x00008b0000057ab9 */ /* 0x000fe20000000800 */
[----:B------:R-:W-:Y:S02]  /*c9b0*/  LEA.HI.X.SX32 R5, R8, R93, 0x1, P6 ;  /* 0x0000005d08057211 */ /* 0x000fe400030f0eff */
[C---:B------:R-:W-:Y:S01]  /*c9c0*/  IADD3 R8, P6, R9.reuse, R64, RZ ;  /* 0x0000004009087210 */ /* 0x040fe20007fde0ff */
[----:B--2---:R-:W-:Y:S01]  /*c9d0*/  VIADD R6, R9, UR4 ;  /* 0x0000000409067c36 */ /* 0x004fe20008000000 */
[----:B------:R1:W-:Y:S01]  /*c9e0*/  @P2 STG.E.U8 desc[UR14][R2.64], R37 ;  /* 0x0000002502002986 */ /* 0x0003e2000c10110e */
[----:B------:R-:W-:-:S02]  /*c9f0*/  PRMT R35, R13, 0x7770, RZ ;  /* 0x000077700d237816 */ /* 0x000fc400000000ff */
[----:B------:R-:W-:Y:S01]  /*ca00*/  LEA.HI.X.SX32 R9, R9, R93, 0x1, P6 ;  /* 0x0000005d09097211 */ /* 0x000fe200030f0eff */
[----:B------:R-:W-:Y:S01]  /*ca10*/  VIADD R7, R6, UR4 ;  /* 0x0000000406077c36 */ /* 0x000fe20008000000 */
[----:B------:R-:W-:Y:S01]  /*ca20*/  ISETP.LT.AND P4, PT, R58, UR5, !P0 ;  /* 0x000000053a007c0c */ /* 0x000fe2000c781270 */
[----:B------:R2:W-:Y:S01]  /*ca30*/  @P3 STG.E.U8 desc[UR14][R4.64], R35 ;  /* 0x0000002304003986 */ /* 0x0005e2000c10110e */
[----:B------:R-:W-:Y:S01]  /*ca40*/  PRMT R33, R13, 0x7771, RZ ;  /* 0x000077710d217816 */ /* 0x000fe200000000ff */
[----:B------:R-:W-:Y:S01]  /*ca50*/  ULDC UR5, c[0x0][0x22c] ;  /* 0x00008b0000057ab9 */ /* 0x000fe20000000800 */
[----:B------:R-:W-:Y:S01]  /*ca60*/  PRMT R11, R14, 0x7770, RZ ;  /* 0x000077700e0b7816 */ /* 0x000fe200000000ff */
[----:B------:R-:W0:Y:S01]  /*ca70*/  LDS.128 R36, [R38] ;  /* 0x0000000026247984 */ /* 0x000e220000000c00 */
[----:B-1----:R-:W-:-:S04]  /*ca80*/  IADD3 R2, P6, R6, R64, RZ ;  /* 0x0000004006027210 */ /* 0x002fc80007fde0ff */
[-C--:B------:R-:W-:Y:S02]  /*ca90*/  LEA.HI.X.SX32 R3, R6, R93.reuse, 0x1, P6 ;  /* 0x0000005d06037211 */ /* 0x080fe400030f0eff */
[CC--:B------:R-:W-:Y:S01]  /*caa0*/  IADD3 R6, P6, R7.reuse, R64.reuse, RZ ;  /* 0x0000004007067210 */ /* 0x0c0fe20007fde0ff */
[C---:B--2---:R-:W-:Y:S01]  /*cab0*/  VIADD R5, R7.reuse, UR4 ;  /* 0x0000000407057c36 */ /* 0x044fe20008000000 */
[----:B------:R1:W-:Y:S02]  /*cac0*/  @P5 STG.E.U8 desc[UR14][R8.64], R33 ;  /* 0x0000002108005986 */ /* 0x0003e4000c10110e */
[-C--:B------:R-:W-:Y:S02]  /*cad0*/  LEA.HI.X.SX32 R7, R7, R93.reuse, 0x1, P6 ;  /* 0x0000005d07077211 */ /* 0x080fe400030f0eff */
[----:B------:R-:W-:Y:S02]  /*cae0*/  IADD3 R4, P6, R5, R64, RZ ;  /* 0x0000004005047210 */ /* 0x000fe40007fde0ff */
[----:B------:R-:W-:Y:S01]  /*caf0*/  ISETP.LT.AND P2, PT, R59, UR5, !P0 ;  /* 0x000000053b007c0c */ /* 0x000fe2000c741270 */
[----:B------:R-:W-:Y:S01]  /*cb00*/  ULDC UR5, c[0x0][0x22c] ;  /* 0x00008b0000057ab9 */ /* 0x000fe20000000800 */
[----:B------:R2:W-:Y:S01]  /*cb10*/  @P4 STG.E.U8 desc[UR14][R2.64], R11 ;  /* 0x0000000b02004986 */ /* 0x0005e2000c10110e */
[C---:B-1----:R-:W-:Y:S01]  /*cb20*/  VIADD R8, R5.reuse, UR4 ;  /* 0x0000000405087c36 */ /* 0x042fe20008000000 */
[----:B------:R-:W-:-:S02]  /*cb30*/  LEA.HI.X.SX32 R5, R5, R93, 0x1, P6 ;  /* 0x0000005d05057211 */ /* 0x000fc400030f0eff */
[----:B------:R-:W-:Y:S01]  /*cb40*/  ISETP.LT.AND P3, PT, R60, UR5, !P0 ;  /* 0x000000053c007c0c */ /* 0x000fe2000c761270 */
[----:B------:R-:W-:Y:S01]  /*cb50*/  ULDC UR5, c[0x0][0x22c] ;  /* 0x00008b0000057ab9 */ /* 0x000fe20000000800 */
[----:B--2---:R-:W-:Y:S02]  /*cb60*/  IADD3 R2, P6, R8, R64, RZ ;  /* 0x0000004008027210 */ /* 0x004fe40007fde0ff */
[----:B------:R-:W-:Y:S02]  /*cb70*/  PRMT R9, R14, 0x7771, RZ ;  /* 0x000077710e097816 */ /* 0x000fe400000000ff */
[C---:B------:R-:W-:Y:S01]  /*cb80*/  LEA.HI.X.SX32 R3, R8.reuse, R93, 0x1, P6 ;  /* 0x0000005d08037211 */ /* 0x040fe200030f0eff */
[----:B------:R-:W-:Y:S01]  /*cb90*/  VIADD R8, R8, UR4 ;  /* 0x0000000408087c36 */ /* 0x000fe20008000000 */
[----:B------:R-:W-:Y:S01]  /*cba0*/  ISETP.LT.AND P5, PT, R61, UR5, !P0 ;  /* 0x000000053d007c0c */ /* 0x000fe2000c7a1270 */
[----:B------:R-:W-:Y:S01]  /*cbb0*/  ULDC UR5, c[0x0][0x22c] ;  /* 0x00008b0000057ab9 */ /* 0x000fe20000000800 */
[----:B------:R1:W-:Y:S01]  /*cbc0*/  @P2 STG.E.U8 desc[UR14][R6.64], R9 ;  /* 0x0000000906002986 */ /* 0x0003e2000c10110e */
[----:B------:R-:W-:-:S02]  /*cbd0*/  PRMT R33, R15, 0x7770, RZ ;  /* 0x000077700f217816 */ /* 0x000fc400000000ff */
[----:B------:R-:W-:Y:S01]  /*cbe0*/  ISETP.LT.AND P4, PT, R62, UR5, !P0 ;  /* 0x000000053e007c0c */ /* 0x000fe2000c781270 */
[----:B------:R-:W-:Y:S01]  /*cbf0*/  ULDC UR5, c[0x0][0x22c] ;  /* 0x00008b0000057ab9 */ /* 0x000fe20000000800 */
[----:B------:R-:W-:Y:S01]  /*cc00*/  PRMT R11, R15, 0x7771, RZ ;  /* 0x000077710f0b7816 */ /* 0x000fe200000000ff */
[----:B------:R2:W-:Y:S01]  /*cc10*/  @P3 STG.E.U8 desc[UR14][R4.64], R33 ;  /* 0x0000002104003986 */ /* 0x0005e2000c10110e */
[CC--:B-1----:R-:W-:Y:S01]  /*cc20*/  IADD3 R6, P6, R8.reuse, R64.reuse, RZ ;  /* 0x0000004008067210 */ /* 0x0c2fe20007fde0ff */
[C---:B------:R-:W-:Y:S01]  /*cc30*/  VIADD R9, R8.reuse, UR4 ;  /* 0x0000000408097c36 */ /* 0x040fe20008000000 */
        /* <DEDUP_REMOVED lines=20> */
[C---:B------:R-:W-:Y:S02]  /*cd80*/  IADD3 R6, P6, R7.reuse, R64, RZ ;  /* 0x0000004007067210 */ /* 0x040fe40007fde0ff */
        /* <DEDUP_REMOVED lines=8> */
[----:B-1----:R-:W-:Y:S02]  /*ce10*/  IADD3 R2, P6, R8, R64, RZ ;  /* 0x0000004008027210 */ /* 0x002fe40007fde0ff */
        /* <DEDUP_REMOVED lines=10> */
[CC--:B-1----:R-:W-:Y:S01]  /*cec0*/  IADD3 R4, P6, R8.reuse, R64.reuse, RZ ;  /* 0x0000004008047210 */ /* 0x0c2fe20007fde0ff */
[----:B------:R-:W-:Y:S01]  /*ced0*/  VIADD R9, R8, UR4 ;  /* 0x0000000408097c36 */ /* 0x000fe20008000000 */
[----:B------:R-:W-:Y:S01]  /*cee0*/  ISETP.LT.AND P5, PT, R70, UR5, !P0 ;  /* 0x0000000546007c0c */ /* 0x000fe2000c7a1270 */
[----:B------:R-:W-:Y:S01]  /*cef0*/  ULDC UR5, c[0x0][0x22c] ;  /* 0x00008b0000057ab9 */ /* 0x000fe20000000800 */
[-C--:B------:R-:W-:Y:S02]  /*cf00*/  LEA.HI.X.SX32 R5, R8, R93.reuse, 0x1, P6 ;  /* 0x0000005d08057211 */ /* 0x080fe400030f0eff */
[C---:B------:R-:W-:Y:S01]  /*cf10*/  IADD3 R8, P6, R9.reuse, R64, RZ ;  /* 0x0000004009087210 */ /* 0x040fe20007fde0ff */
[----:B--2---:R-:W-:Y:S01]  /*cf20*/  VIADD R6, R9, UR4 ;  /* 0x0000000409067c36 */ /* 0x004fe20008000000 */
[C---:B------:R-:W-:Y:S01]  /*cf30*/  PRMT R11, R15.reuse, 0x7773, RZ ;  /* 0x000077730f0b7816 */ /* 0x040fe200000000ff */
[----:B------:R1:W-:Y:S01]  /*cf40*/  @P2 STG.E.U8 desc[UR14][R2.64], R13 ;  /* 0x0000000d02002986 */ /* 0x0003e2000c10110e */
[----:B------:R-:W-:Y:S01]  /*cf50*/  PRMT R15, R15, 0x7772, RZ ;  /* 0x000077720f0f7816 */ /* 0x000fe200000000ff */
[----:B------:R-:W-:Y:S01]  /*cf60*/  VIADD R7, R6, UR4 ;  /* 0x0000000406077c36 */ /* 0x000fe20008000000 */
[----:B------:R-:W-:-:S02]  /*cf70*/  LEA.HI.X.SX32 R9, R9, R93, 0x1, P6 ;  /* 0x0000005d09097211 */ /* 0x000fc400030f0eff */
[----:B------:R-:W-:Y:S01]  /*cf80*/  ISETP.LT.AND P4, PT, R71, UR5, !P0 ;  /* 0x0000000547007c0c */ /* 0x000fe2000c781270 */
[----:B------:R2:W-:Y:S01]  /*cf90*/  @P3 STG.E.U8 desc[UR14][R4.64], R15 ;  /* 0x0000000f04003986 */ /* 0x0005e2000c10110e */
[----:B------:R-:W-:Y:S01]  /*cfa0*/  ULDC UR5, c[0x0][0x22c] ;  /* 0x00008b0000057ab9 */ /* 0x000fe20000000800 */
[----:B-1----:R-:W-:-:S04]  /*cfb0*/  IADD3 R2, P6, R6, R64, RZ ;  /* 0x0000004006027210 */ /* 0x002fc80007fde0ff */
[-C--:B------:R-:W-:Y:S02]  /*cfc0*/  LEA.HI.X.SX32 R3, R6, R93.reuse, 0x1, P6 ;  /* 0x0000005d06037211 */ /* 0x080fe400030f0eff */
[CC--:B------:R-:W-:Y:S01]  /*cfd0*/  IADD3 R6, P6, R7.reuse, R64.reuse, RZ ;  /* 0x0000004007067210 */ /* 0x0c0fe20007fde0ff */
[C---:B--2---:R-:W-:Y:S01]  /*cfe0*/  VIADD R5, R7.reuse, UR4 ;  /* 0x0000000407057c36 */ /* 0x044fe20008000000 */
[----:B------:R1:W-:Y:S01]  /*cff0*/  @P5 STG.E.U8 desc[UR14][R8.64], R11 ;  /* 0x0000000b08005986 */ /* 0x0003e2000c10110e */
[----:B---3--:R-:W-:Y:S02]  /*d000*/  PRMT R13, R16, 0x7770, RZ ;  /* 0x00007770100d7816 */ /* 0x008fe400000000ff */
        /* <DEDUP_REMOVED lines=73> */
[C---:B------:R-:W-:Y:S01]  /*d4a0*/  VIADD R7, R6.reuse, UR4 ;  /* 0x0000000406077c36 */ /* 0x040fe20008000000 */
        /* <DEDUP_REMOVED lines=82> */
[-C--:B------:R-:W-:Y:S01]  /*d9d0*/  LEA.HI.X.SX32 R9, R9, R93.reuse, 0x1, P6 ;  /* 0x0000005d09097211 */ /* 0x080fe200030f0eff */
[C---:B------:R-:W-:Y:S01]  /*d9e0*/  VIADD R7, R6.reuse, UR4 ;  /* 0x0000000406077c36 */ /* 0x040fe20008000000 */
[----:B------:R-:W-:Y:S01]  /*d9f0*/  ISETP.LT.AND P4, PT, R99, UR5, !P0 ;  /* 0x0000000563007c0c */ /* 0x000fe2000c781270 */
[----:B------:R-:W-:Y:S01]  /*da00*/  ULDC UR5, c[0x0][0x22c] ;  /* 0x00008b0000057ab9 */ /* 0x000fe20000000800 */
[----:B------:R-:W-:Y:S01]  /*da10*/  PRMT R13, R23, 0x7771, RZ ;  /* 0x00007771170d7816 */ /* 0x000fe200000000ff */
[----:B------:R2:W-:Y:S01]  /*da20*/  @P3 STG.E.U8 desc[UR14][R4.64], R15 ;  /* 0x0000000f04003986 */ /* 0x0005e2000c10110e */
[----:B-1----:R-:W-:Y:S02]  /*da30*/  IADD3 R2, P6, R6, R64, RZ ;  /* 0x0000004006027210 */ /* 0x002fe40007fde0ff */
[----:B------:R-:W-:Y:S01]  /*da40*/  ISETP.LT.AND P2, PT, R100, UR5, !P0 ;  /* 0x0000000564007c0c */ /* 0x000fe2000c741270 */
[----:B------:R-:W-:Y:S01]  /*da50*/  ULDC UR5, c[0x0][0x22c] ;  /* 0x00008b0000057ab9 */ /* 0x000fe20000000800 */
[----:B------:R-:W-:-:S02]  /*da60*/  LEA.HI.X.SX32 R3, R6, R93, 0x1, P6 ;  /* 0x0000005d06037211 */ /* 0x000fc400030f0eff */
[CC--:B------:R-:W-:Y:S01]  /*da70*/  IADD3 R6, P6, R7.reuse, R64.reuse, RZ ;  /* 0x0000004007067210 */ /* 0x0c0fe20007fde0ff */
[----:B--2---:R-:W-:Y:S01]  /*da80*/  VIADD R5, R7, UR4 ;  /* 0x0000000407057c36 */ /* 0x004fe20008000000 */
[----:B------:R-:W-:Y:S01]  /*da90*/  ISETP.LT.AND P3, PT, R103, UR5, !P0 ;  /* 0x0000000567007c0c */ /* 0x000fe2000c761270 */
[----:B------:R1:W-:Y:S01]  /*daa0*/  @P5 STG.E.U8 desc[UR14][R8.64], R13 ;  /* 0x0000000d08005986 */ /* 0x0003e2000c10110e */
[----:B------:R-:W-:Y:S01]  /*dab0*/  ULDC UR5, c[0x0][0x22c] ;  /* 0x00008b0000057ab9 */ /* 0x000fe20000000800 */
[----:B------:R-:W-:Y:S02]  /*dac0*/  PRMT R11, R20, 0x7772, RZ ;  /* 0x00007772140b7816 */ /* 0x000fe400000000ff */
[-C--:B------:R-:W-:Y:S02]  /*dad0*/  LEA.HI.X.SX32 R7, R7, R93.reuse, 0x1, P6 ;  /* 0x0000005d07077211 */ /* 0x080fe400030f0eff */
[C---:B------:R-:W-:Y:S02]  /*dae0*/  IADD3 R4, P6, R5.reuse, R64, RZ ;  /* 0x0000004005047210 */ /* 0x040fe40007fde0ff */
[----:B------:R-:W-:Y:S01]  /*daf0*/  ISETP.LT.AND P5, PT, R104, UR5, !P0 ;  /* 0x0000000568007c0c */ /* 0x000fe2000c7a1270 */
[C---:B-1----:R-:W-:Y:S01]  /*db00*/  VIADD R8, R5.reuse, UR4 ;  /* 0x0000000405087c36 */ /* 0x042fe20008000000 */
[----:B------:R1:W-:Y:S01]  /*db10*/  @P4 STG.E.U8 desc[UR14][R2.64], R11 ;  /* 0x0000000b02004986 */ /* 0x0003e2000c10110e */
[----:B------:R-:W-:Y:S01]  /*db20*/  LEA.HI.X.SX32 R5, R5, R93, 0x1, P6 ;  /* 0x0000005d05057211 */ /* 0x000fe200030f0eff */
[----:B------:R-:W-:Y:S01]  /*db30*/  ULDC UR5, c[0x0][0x22c] ;  /* 0x00008b0000057ab9 */ /* 0x000fe20000000800 */
[----:B------:R-:W-:-:S02]  /*db40*/  PRMT R9, R20, 0x7773, RZ ;  /* 0x0000777314097816 */ /* 0x000fc400000000ff */
[----:B------:R-:W-:Y:S01]  /*db50*/  ISETP.LT.AND P4, PT, R105, UR5, !P0 ;  /* 0x0000000569007c0c */ /* 0x000fe2000c781270 */
[----:B------:R-:W-:Y:S01]  /*db60*/  ULDC UR5, c[0x0][0x22c] ;  /* 0x00008b0000057ab9 */ /* 0x000fe20000000800 */
[CC--:B-1----:R-:W-:Y:S02]  /*db70*/  IADD3 R2, P6, R8.reuse, R64.reuse, RZ ;  /* 0x0000004008027210 */ /* 0x0c2fe40007fde0ff */
[C---:B------:R-:W-:Y:S02]  /*db80*/  PRMT R11, R21.reuse, 0x7772, RZ ;  /* 0x00007772150b7816 */ /* 0x040fe400000000ff */
[----:B------:R-:W-:Y:S02]  /*db90*/  PRMT R21, R21, 0x7773, RZ ;  /* 0x0000777315157816 */ /* 0x000fe400000000ff */
[C---:B------:R-:W-:Y:S01]  /*dba0*/  LEA.HI.X.SX32 R3, R8.reuse, R93, 0x1, P6 ;  /* 0x0000005d08037211 */ /* 0x040fe200030f0eff */
[----:B------:R-:W-:Y:S01]  /*dbb0*/  VIADD R8, R8, UR4 ;  /* 0x0000000408087c36 */ /* 0x000fe20008000000 */
[----:B------:R1:W-:Y:S04]  /*dbc0*/  @P2 STG.E.U8 desc[UR14][R6.64], R9 ;  /* 0x0000000906002986 */ /* 0x0003e8000c10110e */
[----:B------:R2:W-:Y:S04]  /*dbd0*/  @P3 STG.E.U8 desc[UR14][R4.64], R11 ;  /* 0x0000000b04003986 */ /* 0x0005e8000c10110e */
[----:B------:R3:W-:Y:S01]  /*dbe0*/  @P5 STG.E.U8 desc[UR14][R2.64], R21 ;  /* 0x0000001502005986 */ /* 0x0007e2000c10110e */
[----:B------:R-:W-:Y:S01]  /*dbf0*/  ISETP.LT.AND P2, PT, R106, UR5, !P0 ;  /* 0x000000056a007c0c */ /* 0x000fe2000c741270 */
[----:B------:R-:W-:Y:S01]  /*dc00*/  ULDC UR5, c[0x0][0x22c] ;  /* 0x00008b0000057ab9 */ /* 0x000fe20000000800 */
[C---:B-1----:R-:W-:Y:S01]  /*dc10*/  IADD3 R6, P5, R8.reuse, R64, RZ ;  /* 0x0000004008067210 */ /* 0x042fe20007fbe0ff */
[----:B------:R-:W-:Y:S01]  /*dc20*/  VIADD R9, R8, UR4 ;  /* 0x0000000408097c36 */ /* 0x000fe20008000000 */
[----:B------:R-:W-:-:S02]  /*dc30*/  PRMT R15, R22, 0x7772, RZ ;  /* 0x00007772160f7816 */ /* 0x000fc400000000ff */
[-C--:B------:R-:W-:Y:S01]  /*dc40*/  LEA.HI.X.SX32 R7, R8, R93.reuse, 0x1, P5 ;  /* 0x0000005d08077211 */ /* 0x080fe200028f0eff */
[----:B--2---:R-:W-:Y:S01]  /*dc50*/  VIADD R4, R9, UR4 ;  /* 0x0000000409047c36 */ /* 0x004fe20008000000 */
[----:B------:R-:W-:Y:S01]  /*dc60*/  ISETP.LT.AND P3, PT, R107, UR5, !P0 ;  /* 0x000000056b007c0c */ /* 0x000fe2000c761270 */
[----:B------:R-:W-:Y:S01]  /*dc70*/  ULDC UR5, c[0x0][0x22c] ;  /* 0x00008b0000057ab9 */ /* 0x000fe20000000800 */
[CC--:B------:R-:W-:Y:S01]  /*dc80*/  IADD3 R8, P5, R9.reuse, R64.reuse, RZ ;  /* 0x0000004009087210 */ /* 0x0c0fe20007fbe0ff */
[----:B------:R1:W-:Y:S01]  /*dc90*/  @P4 STG.E.U8 desc[UR14][R6.64], R15 ;  /* 0x0000000f06004986 */ /* 0x0003e2000c10110e */
[----:B---3--:R-:W-:Y:S02]  /*dca0*/  IADD3 R2, P4, R4, R64, RZ ;  /* 0x0000004004027210 */ /* 0x008fe40007f9e0ff */
[----:B------:R-:W-:Y:S02]  /*dcb0*/  PRMT R13, R22, 0x7773, RZ ;  /* 0x00007773160d7816 */ /* 0x000fe400000000ff */
[-C--:B------:R-:W-:Y:S01]  /*dcc0*/  LEA.HI.X.SX32 R9, R9, R93.reuse, 0x1, P5 ;  /* 0x0000005d09097211 */ /* 0x080fe200028f0eff */
[C---:B------:R-:W-:Y:S01]  /*dcd0*/  VIADD R5, R4.reuse, UR4 ;  /* 0x0000000404057c36 */ /* 0x040fe20008000000 */
[----:B------:R-:W-:Y:S01]  /*dce0*/  LEA.HI.X.SX32 R3, R4, R93, 0x1, P4 ;  /* 0x0000005d04037211 */ /* 0x000fe200020f0eff */
[----:B------:R-:W-:Y:S01]  /*dcf0*/  ULDC UR4, c[0x0][0x248] ;  /* 0x0000920000047ab9 */ /* 0x000fe20000000800 */
[----:B------:R-:W-:-:S02]  /*dd00*/  PRMT R11, R23, 0x7772, RZ ;  /* 0x00007772170b7816 */ /* 0x000fc400000000ff */
[----:B------:R-:W-:Y:S01]  /*dd10*/  ISETP.LT.AND P6, PT, R108, UR5, !P0 ;  /* 0x000000056c007c0c */ /* 0x000fe2000c7c1270 */
[----:B------:R2:W-:Y:S01]  /*dd20*/  @P2 STG.E.U8 desc[UR14][R8.64], R13 ;  /* 0x0000000d08002986 */ /* 0x0005e2000c10110e */
[----:B------:R-:W-:Y:S01]  /*dd30*/  ULDC UR5, c[0x0][0x22c] ;  /* 0x00008b0000057ab9 */ /* 0x000fe20000000800 */
[C---:B-1----:R-:W-:Y:S02]  /*dd40*/  VIADD R7, R5.reuse, UR4 ;  /* 0x0000000405077c36 */ /* 0x042fe40008000000 */
[----:B------:R1:W-:Y:S01]  /*dd50*/  @P3 STG.E.U8 desc[UR14][R2.64], R11 ;  /* 0x0000000b02003986 */ /* 0x0003e2000c10110e */
[----:B------:R-:W-:Y:S01]  /*dd60*/  IADD3 R4, P3, R5, R64, RZ ;  /* 0x0000004005047210 */ /* 0x000fe20007f7e0ff */
[----:B------:R-:W-:Y:S01]  /*dd70*/  ULDC UR4, c[0x0][0x248] ;  /* 0x0000920000047ab9 */ /* 0x000fe20000000800 */
[----:B------:R-:W-:Y:S01]  /*dd80*/  ISETP.LT.AND P5, PT, R111, UR5, !P0 ;  /* 0x000000056f007c0c */ /* 0x000fe2000c7a1270 */
[----:B------:R-:W-:Y:S01]  /*dd90*/  ULDC UR5, c[0x0][0x22c] ;  /* 0x00008b0000057ab9 */ /* 0x000fe20000000800 */
[----:B------:R-:W-:-:S02]  /*dda0*/  PRMT R23, R23, 0x7773, RZ ;  /* 0x0000777317177816 */ /* 0x000fc400000000ff */
[-C--:B------:R-:W-:Y:S01]  /*ddb0*/  LEA.HI.X.SX32 R5, R5, R93.reuse, 0x1, P3 ;  /* 0x0000005d05057211 */ /* 0x080fe200018f0eff */
[C---:B--2---:R-:W-:Y:S01]  /*ddc0*/  VIADD R8, R7.reuse, UR4 ;  /* 0x0000000407087c36 */ /* 0x044fe20008000000 */
[----:B------:R-:W-:Y:S01]  /*ddd0*/  ISETP.LT.AND P4, PT, R112, UR5, !P0 ;  /* 0x0000000570007c0c */ /* 0x000fe2000c781270 */
[----:B------:R-:W-:Y:S01]  /*dde0*/  ULDC UR4, c[0x0][0x248] ;  /* 0x0000920000047ab9 */ /* 0x000fe20000000800 */
[CC--:B------:R-:W-:Y:S01]  /*ddf0*/  IADD3 R6, P3, R7.reuse, R64.reuse, RZ ;  /* 0x0000004007067210 */ /* 0x0c0fe20007f7e0ff */
[----:B------:R2:W-:Y:S01]  /*de00*/  @P6 STG.E.U8 desc[UR14][R4.64], R23 ;  /* 0x0000001704006986 */ /* 0x0005e2000c10110e */
[----:B-1----:R-:W-:Y:S01]  /*de10*/  IADD3 R2, P6, R8, R64, RZ ;  /* 0x0000004008027210 */ /* 0x002fe20007fde0ff */
[----:B------:R-:W-:Y:S01]  /*de20*/  ULDC UR5, c[0x0][0x22c] ;  /* 0x00008b0000057ab9 */ /* 0x000fe20000000800 */
[----:B----4-:R-:W-:Y:S02]  /*de30*/  PRMT R9, R24, 0x7770, RZ ;  /* 0x0000777018097816 */ /* 0x010fe400000000ff */
[----:B------:R-:W-:-:S02]  /*de40*/  LEA.HI.X.SX32 R7, R7, R93, 0x1, P3 ;  /* 0x0000005d07077211 */ /* 0x000fc400018f0eff */
[C---:B------:R-:W-:Y:S01]  /*de50*/  LEA.HI.X.SX32 R3, R8.reuse, R93, 0x1, P6 ;  /* 0x0000005d08037211 */ /* 0x040fe200030f0eff */
[----:B------:R-:W-:Y:S01]  /*de60*/  VIADD R8, R8, UR4 ;  /* 0x0000000408087c36 */ /* 0x000fe20008000000 */
[----:B------:R-:W-:Y:S02]  /*de70*/  PRMT R13, R24, 0x7771, RZ ;  /* 0x00007771180d7816 */ /* 0x000fe400000000ff */
[----:B------:R-:W-:Y:S01]  /*de80*/  ISETP.LT.AND P2, PT, R113, UR6, !P0 ;  /* 0x0000000671007c0c */ /* 0x000fe2000c741270 */
[----:B------:R1:W-:Y:S01]  /*de90*/  @P5 STG.E.U8 desc[UR14][R6.64], R9 ;  /* 0x0000000906005986 */ /* 0x0003e2000c10110e */
[----:B------:R-:W-:Y:S01]  /*dea0*/  ULDC UR4, c[0x0][0x248] ;  /* 0x0000920000047ab9 */ /* 0x000fe20000000800 */
[----:B------:R-:W-:Y:S01]  /*deb0*/  ISETP.LT.AND P3, PT, R114, UR5, !P0 ;  /* 0x0000000572007c0c */ /* 0x000fe2000c761270 */
[----:B------:R-:W-:Y:S01]  /*dec0*/  ULDC UR5, c[0x0][0x22c] ;  /* 0x00008b0000057ab9 */ /* 0x000fe20000000800 */
[----:B------:R3:W-:Y:S01]  /*ded0*/  @P4 STG.E.U8 desc[UR14][R2.64], R13 ;  /* 0x0000000d02004986 */ /* 0x0007e2000c10110e */
[----:B--2---:R-:W-:Y:S01]  /*dee0*/  IADD3 R4, P4, R8, R64, RZ ;  /* 0x0000004008047210 */ /* 0x004fe20007f9e0ff */
[----:B------:R-:W-:Y:S01]  /*def0*/  ULDC UR6, c[0x0][0x22c] ;  /* 0x00008b0000067ab9 */ /* 0x000fe20000000800 */
[----:B------:R-:W-:-:S02]  /*df00*/  PRMT R11, R25, 0x7770, RZ ;  /* 0x00007770190b7816 */ /* 0x000fc400000000ff */
[C---:B------:R-:W-:Y:S01]  /*df10*/  LEA.HI.X.SX32 R5, R8.reuse, R93, 0x1, P4 ;  /* 0x0000005d08057211 */ /* 0x040fe200020f0eff */
[----:B-1----:R-:W-:Y:S01]  /*df20*/  VIADD R9, R8, UR4 ;  /* 0x0000000408097c36 */ /* 0x002fe20008000000 */
[----:B------:R-:W-:-:S03]  /*df30*/  ULDC UR4, c[0x0][0x22c] ;  /* 0x00008b0000047ab9 */ /* 0x000fc60000000800 */
[----:B------:R1:W-:Y:S01]  /*df40*/  @P2 STG.E.U8 desc[UR14][R4.64], R11 ;  /* 0x0000000b04002986 */ /* 0x0003e2000c10110e */
[----:B------:R-:W-:Y:S01]  /*df50*/  ISETP.LT.AND P2, PT, R119, UR4, !P0 ;  /* 0x0000000477007c0c */ /* 0x000fe2000c741270 */
[----:B------:R-:W-:Y:S01]  /*df60*/  ULDC UR4, c[0x0][0x248] ;  /* 0x0000920000047ab9 */ /* 0x000fe20000000800 */
[-C--:B------:R-:W-:Y:S02]  /*df70*/  IADD3 R6, P4, R9, R64.reuse, RZ ;  /* 0x0000004009067210 */ /* 0x080fe40007f9e0ff */
[----:B---3--:R-:W-:Y:S02]  /*df80*/  PRMT R13, R25, 0x7771, RZ ;  /* 0x00007771190d7816 */ /* 0x008fe400000000ff */
[C---:B------:R-:W-:Y:S01]  /*df90*/  LEA.HI.X.SX32 R7, R9.reuse, R93, 0x1, P4 ;  /* 0x0000005d09077211 */ /* 0x040fe200020f0eff */
[----:B------:R-:W-:Y:S01]  /*dfa0*/  VIADD R9, R9, UR4 ;  /* 0x0000000409097c36 */ /* 0x000fe20008000000 */
[----:B------:R-:W-:Y:S01]  /*dfb0*/  ISETP.LT.AND P6, PT, R115, UR5, !P0 ;  /* 0x0000000573007c0c */ /* 0x000fe2000c7c1270 */
[----:B------:R-:W-:Y:S01]  /*dfc0*/  ULDC UR4, c[0x0][0x248] ;  /* 0x0000920000047ab9 */ /* 0x000fe20000000800 */
[----:B------:R-:W-:Y:S01]  /*dfd0*/  ULDC UR5, c[0x0][0x22c] ;  /* 0x00008b0000057ab9 */ /* 0x000fe20000000800 */
[----:B------:R2:W-:Y:S01]  /*dfe0*/  @P3 STG.E.U8 desc[UR14][R6.64], R13 ;  /* 0x0000000d06003986 */ /* 0x0005e2000c10110e */
[C---:B------:R-:W-:Y:S01]  /*dff0*/  IADD3 R2, P3, R9.reuse, R64, RZ ;  /* 0x0000004009027210 */ /* 0x040fe20007f7e0ff */
[----:B-1----:R-:W-:Y:S01]  /*e000*/  VIADD R5, R9, UR4 ;  /* 0x0000000409057c36 */ /* 0x002fe20008000000 */
[----:B------:R-:W-:Y:S01]  /*e010*/  ULDC UR4, c[0x0][0x248] ;  /* 0x0000920000047ab9 */ /* 0x000fe20000000800 */
[----:B------:R-:W-:-:S02]  /*e020*/  PRMT R11, R26, 0x7770, RZ ;  /* 0x000077701a0b7816 */ /* 0x000fc400000000ff */
[-C--:B------:R-:W-:Y:S01]  /*e030*/  LEA.HI.X.SX32 R3, R9, R93.reuse, 0x1, P3 ;  /* 0x0000005d09037211 */ /* 0x080fe200018f0eff */
[C---:B------:R-:W-:Y:S01]  /*e040*/  VIADD R8, R5.reuse, UR4 ;  /* 0x0000000405087c36 */ /* 0x040fe20008000000 */
[----:B------:R-:W-:Y:S01]  /*e050*/  ISETP.LT.AND P5, PT, R116, UR5, !P0 ;  /* 0x0000000574007c0c */ /* 0x000fe2000c7a1270 */
[----:B------:R-:W-:Y:S01]  /*e060*/  ULDC UR4, c[0x0][0x248] ;  /* 0x0000920000047ab9 */ /* 0x000fe20000000800 */
[CC--:B------:R-:W-:Y:S01]  /*e070*/  IADD3 R4, P3, R5.reuse, R64.reuse, RZ ;  /* 0x0000004005047210 */ /* 0x0c0fe20007f7e0ff */
[----:B------:R1:W-:Y:S01]  /*e080*/  @P6 STG.E.U8 desc[UR14][R2.64], R11 ;  /* 0x0000000b02006986 */ /* 0x0003e2000c10110e */
[----:B--2---:R-:W-:Y:S01]  /*e090*/  IADD3 R6, P6, R8, R64, RZ ;  /* 0x0000004008067210 */ /* 0x004fe20007fde0ff */
[----:B------:R-:W-:Y:S01]  /*e0a0*/  ULDC UR5, c[0x0][0x22c] ;  /* 0x00008b0000057ab9 */ /* 0x000fe20000000800 */
[----:B------:R-:W-:Y:S02]  /*e0b0*/  PRMT R9, R26, 0x7771, RZ ;  /* 0x000077711a097816 */ /* 0x000fe400000000ff */
[----:B------:R-:W-:-:S02]  /*e0c0*/  LEA.HI.X.SX32 R5, R5, R93, 0x1, P3 ;  /* 0x0000005d05057211 */ /* 0x000fc400018f0eff */
[C---:B------:R-:W-:Y:S01]  /*e0d0*/  LEA.HI.X.SX32 R7, R8.reuse, R93, 0x1, P6 ;  /* 0x0000005d08077211 */ /* 0x040fe200030f0eff */
[----:B------:R-:W-:Y:S01]  /*e0e0*/  VIADD R8, R8, UR4 ;  /* 0x0000000408087c36 */ /* 0x000fe20008000000 */
[----:B------:R-:W-:Y:S02]  /*e0f0*/  PRMT R13, R27, 0x7770, RZ ;  /* 0x000077701b0d7816 */ /* 0x000fe400000000ff */
[----:B------:R-:W-:Y:S01]  /*e100*/  ISETP.LT.AND P4, PT, R121, UR5, !P0 ;  /* 0x0000000579007c0c */ /* 0x000fe2000c781270 */
[----:B------:R2:W-:Y:S01]  /*e110*/  @P5 STG.E.U8 desc[UR14][R4.64], R9 ;  /* 0x0000000904005986 */ /* 0x0005e2000c10110e */
[----:B------:R-:W-:Y:S01]  /*e120*/  ULDC UR4, c[0x0][0x248] ;  /* 0x0000920000047ab9 */ /* 0x000fe20000000800 */
[----:B------:R-:W-:Y:S02]  /*e130*/  ULDC UR5, c[0x0][0x22c] ;  /* 0x00008b0000057ab9 */ /* 0x000fe40000000800 */
[----:B------:R3:W-:Y:S01]  /*e140*/  @P2 STG.E.U8 desc[UR14][R6.64], R13 ;  /* 0x0000000d06002986 */ /* 0x0007e2000c10110e */
[----:B-1----:R-:W-:-:S02]  /*e150*/  IADD3 R2, P2, R8, R64, RZ ;  /* 0x0000004008027210 */ /* 0x002fc40007f5e0ff */
[----:B------:R-:W-:Y:S01]  /*e160*/  ISETP.LT.AND P3, PT, R123, UR5, !P0 ;  /* 0x000000057b007c0c */ /* 0x000fe2000c761270 */
[----:B------:R-:W-:Y:S01]  /*e170*/  ULDC UR5, c[0x0][0x22c] ;  /* 0x00008b0000057ab9 */ /* 0x000fe20000000800 */
[C---:B------:R-:W-:Y:S02]  /*e180*/  LEA.HI.X.SX32 R3, R8.reuse, R93, 0x1, P2 ;  /* 0x0000005d08037211 */ /* 0x040fe400010f0eff */
[----:B------:R-:W-:Y:S01]  /*e190*/  PRMT R11, R27, 0x7771, RZ ;  /* 0x000077711b0b7816 */ /* 0x000fe200000000ff */
[----:B--2---:R-:W-:Y:S01]  /*e1a0*/  VIADD R9, R8, UR4 ;  /* 0x0000000408097c36 */ /* 0x004fe20008000000 */
[----:B------:R-:W-:-:S03]  /*e1b0*/  ULDC UR4, c[0x0][0x22c] ;  /* 0x00008b0000047ab9 */ /* 0x000fc60000000800 */
[----:B------:R1:W-:Y:S01]  /*e1c0*/  @P4 STG.E.U8 desc[UR14][R2.64], R11 ;  /* 0x0000000b02004986 */ /* 0x0003e2000c10110e */
[----:B------:R-:W-:Y:S02]  /*e1d0*/  IADD3 R4, P2, R9, R64, RZ ;  /* 0x0000004009047210 */ /* 0x000fe40007f5e0ff */
[----:B------:R-:W-:Y:S01]  /*e1e0*/  ISETP.LT.AND P4, PT, R129, UR4, !P0 ;  /* 0x0000000481007c0c */ /* 0x000fe2000c781270 */
[----:B------:R-:W-:Y:S01]  /*e1f0*/  ULDC UR4, c[0x0][0x248] ;  /* 0x0000920000047ab9 */ /* 0x000fe20000000800 */
[C---:B------:R-:W-:Y:S01]  /*e200*/  LEA.HI.X.SX32 R5, R9.reuse, R93, 0x1, P2 ;  /* 0x0000005d09057211 */ /* 0x040fe200010f0eff */
[----:B------:R-:W-:Y:S01]  /*e210*/  VIADD R9, R9, UR4 ;  /* 0x0000000409097c36 */ /* 0x000fe20008000000 */
[----:B---3--:R-:W-:Y:S01]  /*e220*/  PRMT R13, R24, 0x7772, RZ ;  /* 0x00007772180d7816 */ /* 0x008fe200000000ff */
[----:B------:R-:W-:Y:S01]  /*e230*/  ULDC UR4, c[0x0][0x248] ;  /* 0x0000920000047ab9 */ /* 0x000fe20000000800 */
[----:B------:R-:W-:Y:S01]  /*e240*/  ISETP.LT.AND P6, PT, R124, UR5, !P0 ;  /* 0x000000057c007c0c */ /* 0x000fe2000c7c1270 */
[----:B------:R-:W-:-:S02]  /*e250*/  ULDC UR5, c[0x0][0x22c] ;  /* 0x00008b0000057ab9 */ /* 0x000fc40000000800 */
[----:B------:R2:W-:Y:S01]  /*e260*/  @P3 STG.E.U8 desc[UR14][R4.64], R13 ;  /* 0x0000000d04003986 */ /* 0x0005e2000c10110e */
[CC--:B------:R-:W-:Y:S01]  /*e270*/  IADD3 R6, P3, R9.reuse, R64.reuse, RZ ;  /* 0x0000004009067210 */ /* 0x0c0fe20007f7e0ff */
[C---:B-1----:R-:W-:Y:S01]  /*e280*/  VIADD R3, R9.reuse, UR4 ;  /* 0x0000000409037c36 */ /* 0x042fe20008000000 */
[----:B------:R-:W-:Y:S01]  /*e290*/  ULDC UR4, c[0x0][0x248] ;  /* 0x0000920000047ab9 */ /* 0x000fe20000000800 */
[----:B------:R-:W-:Y:S02]  /*e2a0*/  PRMT R11, R24, 0x7773, RZ ;  /* 0x00007773180b7816 */ /* 0x000fe400000000ff */
[----:B------:R-:W-:Y:S01]  /*e2b0*/  LEA.HI.X.SX32 R7, R9, R93, 0x1, P3 ;  /* 0x0000005d09077211 */ /* 0x000fe200018f0eff */
[C---:B------:R-:W-:Y:S01]  /*e2c0*/  VIADD R8, R3.reuse, UR4 ;  /* 0x0000000403087c36 */ /* 0x040fe20008000000 */
[----:B------:R-:W-:Y:S01]  /*e2d0*/  ISETP.LT.AND P5, PT, R126, UR5, !P0 ;  /* 0x000000057e007c0c */ /* 0x000fe2000c7a1270 */
[----:B------:R-:W-:Y:S01]  /*e2e0*/  ULDC UR4, c[0x0][0x248] ;  /* 0x0000920000047ab9 */ /* 0x000fe20000000800 */
[-C--:B------:R-:W-:Y:S01]  /*e2f0*/  IADD3 R2, P3, R3, R64.reuse, RZ ;  /* 0x0000004003027210 */ /* 0x080fe20007f7e0ff */
[----:B------:R1:W-:Y:S01]  /*e300*/  @P6 STG.E.U8 desc[UR14][R6.64], R11 ;  /* 0x0000000b06006986 */ /* 0x0003e2000c10110e */
[----:B--2---:R-:W-:Y:S01]  /*e310*/  IADD3 R4, P6, R8, R64, RZ ;  /* 0x0000004008047210 */ /* 0x004fe20007fde0ff */
[----:B------:R-:W-:Y:S01]  /*e320*/  ULDC UR5, c[0x0][0x22c] ;  /* 0x00008b0000057ab9 */ /* 0x000fe20000000800 */
[----:B------:R-:W-:-:S02]  /*e330*/  PRMT R9, R25, 0x7772, RZ ;  /* 0x0000777219097816 */ /* 0x000fc400000000ff */
[-C--:B------:R-:W-:Y:S02]  /*e340*/  LEA.HI.X.SX32 R3, R3, R93.reuse, 0x1, P3 ;  /* 0x0000005d03037211 */ /* 0x080fe400018f0eff */
        /* <DEDUP_REMOVED lines=11> */
[----:B------:R-:W-:Y:S02]  /*e400*/  LEA.HI.X.SX32 R7, R8, R93, 0x1, P4 ;  /* 0x0000005d08077211 */ /* 0x000fe400020f0eff */
        /* <DEDUP_REMOVED lines=9> */
[----:B------:R-:W-:Y:S01]  /*e4a0*/  PRMT R13, R26, 0x7773, RZ ;  /* 0x000077731a0d7816 */ /* 0x000fe200000000ff */
[----:B------:R-:W-:Y:S01]  /*e4b0*/  ULDC UR4, c[0x0][0x248] ;  /* 0x0000920000047ab9 */ /* 0x000fe20000000800 */
[----:B------:R-:W-:Y:S01]  /*e4c0*/  ISETP.LT.AND P5, PT, R134, UR5, !P0 ;  /* 0x0000000586007c0c */ /* 0x000fe2000c7a1270 */
[----:B------:R-:W-:-:S02]  /*e4d0*/  ULDC UR5, c[0x0][0x22c] ;  /* 0x00008b0000057ab9 */ /* 0x000fc40000000800 */
[----:B------:R2:W-:Y:S01]  /*e4e0*/  @P3 STG.E.U8 desc[UR14][R2.64], R13 ;  /* 0x0000000d02003986 */ /* 0x0005e2000c10110e */
[CC--:B---3--:R-:W-:Y:S01]  /*e4f0*/  IADD3 R4, P3, R9.reuse, R64.reuse, RZ ;  /* 0x0000004009047210 */ /* 0x0c8fe20007f7e0ff */
[----:B-1----:R-:W-:Y:S01]  /*e500*/  VIADD R7, R9, UR4 ;  /* 0x0000000409077c36 */ /* 0x002fe20008000000 */
[----:B------:R-:W-:Y:S01]  /*e510*/  ISETP.LT.AND P4, PT, R137, UR5, !P0 ;  /* 0x0000000589007c0c */ /* 0x000fe2000c781270 */
[----:B------:R-:W-:Y:S01]  /*e520*/  ULDC UR4, c[0x0][0x248] ;  /* 0x0000920000047ab9 */ /* 0x000fe20000000800 */
[----:B------:R-:W-:Y:S01]  /*e530*/  LEA.HI.X.SX32 R5, R9, R93, 0x1, P3 ;  /* 0x0000005d09057211 */ /* 0x000fe200018f0eff */
[----:B------:R-:W-:Y:S01]  /*e540*/  ULDC UR5, c[0x0][0x22c] ;  /* 0x00008b0000057ab9 */ /* 0x000fe20000000800 */
[C---:B------:R-:W-:Y:S01]  /*e550*/  IADD3 R6, P3, R7.reuse, R64, RZ ;  /* 0x0000004007067210 */ /* 0x040fe20007f7e0ff */
[----:B------:R-:W-:Y:S01]  /*e560*/  VIADD R8, R7, UR4 ;  /* 0x0000000407087c36 */ /* 0x000fe20008000000 */
[C---:B------:R-:W-:Y:S01]  /*e570*/  PRMT R11, R27.reuse, 0x7773, RZ ;  /* 0x000077731b0b7816 */ /* 0x040fe200000000ff */
[----:B------:R-:W-:Y:S01]  /*e580*/  ULDC UR4, c[0x0][0x22c] ;  /* 0x00008b0000047ab9 */ /* 0x000fe20000000800 */
[----:B------:R-:W-:-:S02]  /*e590*/  PRMT R27, R27, 0x7772, RZ ;  /* 0x000077721b1b7816 */ /* 0x000fc400000000ff */
[----:B------:R-:W-:Y:S02]  /*e5a0*/  LEA.HI.X.SX32 R7, R7, R93, 0x1, P3 ;  /* 0x0000005d07077211 */ /* 0x000fe400018f0eff */
[----:B--2---:R-:W-:Y:S01]  /*e5b0*/  IADD3 R2, P3, R8, R64, RZ ;  /* 0x0000004008027210 */ /* 0x004fe20007f7e0ff */
[----:B------:R1:W-:Y:S01]  /*e5c0*/  @P5 STG.E.U8 desc[UR14][R4.64], R27 ;  /* 0x0000001b04005986 */ /* 0x0003e2000c10110e */
[----:B0-----:R-:W-:-:S03]  /*e5d0*/  PRMT R15, R28, 0x7770, RZ ;  /* 0x000077701c0f7816 */ /* 0x001fc600000000ff */
[----:B------:R0:W-:Y:S01]  /*e5e0*/  @P4 STG.E.U8 desc[UR14][R6.64], R11 ;  /* 0x0000000b06004986 */ /* 0x0001e2000c10110e */
[----:B------:R-:W-:Y:S01]  /*e5f0*/  ISETP.LT.AND P4, PT, R145, UR4, !P0 ;  /* 0x0000000491007c0c */ /* 0x000fe2000c781270 */
[----:B------:R-:W-:Y:S01]  /*e600*/  ULDC UR4, c[0x0][0x248] ;  /* 0x0000920000047ab9 */ /* 0x000fe20000000800 */
[C---:B------:R-:W-:Y:S01]  /*e610*/  LEA.HI.X.SX32 R3, R8.reuse, R93, 0x1, P3 ;  /* 0x0000005d08037211 */ /* 0x040fe200018f0eff */
[----:B------:R-:W-:Y:S01]  /*e620*/  VIADD R8, R8, UR4 ;  /* 0x0000000408087c36 */ /* 0x000fe20008000000 */
[----:B------:R-:W-:Y:S01]  /*e630*/  ISETP.LT.AND P6, PT, R140, UR5, !P0 ;  /* 0x000000058c007c0c */ /* 0x000fe2000c7c1270 */
[----:B------:R-:W-:Y:S01]  /*e640*/  ULDC UR4, c[0x0][0x248] ;  /* 0x0000920000047ab9 */ /* 0x000fe20000000800 */
[----:B------:R-:W-:Y:S01]  /*e650*/  ULDC UR5, c[0x0][0x22c] ;  /* 0x00008b0000057ab9 */ /* 0x000fe20000000800 */
[----:B------:R2:W-:Y:S01]  /*e660*/  @P2 STG.E.U8 desc[UR14][R2.64], R15 ;  /* 0x0000000f02002986 */ /* 0x0005e2000c10110e */
[C---:B-1----:R-:W-:Y:S01]  /*e670*/  IADD3 R4, P2, R8.reuse, R64, RZ ;  /* 0x0000004008047210 */ /* 0x042fe20007f5e0ff */
[----:B0-----:R-:W-:Y:S01]  /*e680*/  VIADD R7, R8, UR4 ;  /* 0x0000000408077c36 */ /* 0x001fe20008000000 */
[----:B------:R-:W-:-:S02]  /*e690*/  ULDC UR4, c[0x0][0x248] ;  /* 0x0000920000047ab9 */ /* 0x000fc40000000800 */
[----:B------:R-:W-:Y:S02]  /*e6a0*/  LEA.HI.X.SX32 R5, R8, R93, 0x1, P2 ;  /* 0x0000005d08057211 */ /* 0x000fe400010f0eff */
[----:B------:R-:W-:Y:S01]  /*e6b0*/  PRMT R13, R28, 0x7771, RZ ;  /* 0x000077711c0d7816 */ /* 0x000fe200000000ff */
        /* <DEDUP_REMOVED lines=17> */
[----:B0-----:R-:W-:-:S02]  /*e7d0*/  IADD3 R4, P4, R8, R64, RZ ;  /* 0x0000004008047210 */ /* 0x001fc40007f9e0ff */
[----:B------:R-:W-:Y:S01]  /*e7e0*/  ISETP.LT.AND P2, PT, R148, UR5, !P0 ;  /* 0x0000000594007c0c */ /* 0x000fe2000c741270 */
[----:B------:R-:W-:Y:S01]  /*e7f0*/  ULDC UR5, c[0x0][0x22c] ;  /* 0x00008b0000057ab9 */ /* 0x000fe20000000800 */
[----:B------:R-:W-:Y:S02]  /*e800*/  LEA.HI.X.SX32 R5, R8, R93, 0x1, P4 ;  /* 0x0000005d08057211 */ /* 0x000fe400020f0eff */
[----:B------:R-:W-:Y:S01]  /*e810*/  PRMT R13, R30, 0x7770, RZ ;  /* 0x000077701e0d7816 */ /* 0x000fe200000000ff */
[----:B-1----:R-:W-:Y:S01]  /*e820*/  VIADD R9, R8, UR4 ;  /* 0x0000000408097c36 */ /* 0x002fe20008000000 */
[----:B------:R-:W-:-:S03]  /*e830*/  ULDC UR4, c[0x0][0x22c] ;  /* 0x00008b0000047ab9 */ /* 0x000fc60000000800 */
[----:B------:R0:W-:Y:S01]  /*e840*/  @P3 STG.E.U8 desc[UR14][R4.64], R13 ;  /* 0x0000000d04003986 */ /* 0x0001e2000c10110e */
[----:B------:R-:W-:Y:S02]  /*e850*/  IADD3 R6, P4, R9, R64, RZ ;  /* 0x0000004009067210 */ /* 0x000fe40007f9e0ff */
[----:B------:R-:W-:Y:S01]  /*e860*/  ISETP.LT.AND P3, PT, R153, UR4, !P0 ;  /* 0x0000000499007c0c */ /* 0x000fe2000c761270 */
[----:B------:R-:W-:Y:S01]  /*e870*/  ULDC UR4, c[0x0][0x248] ;  /* 0x0000920000047ab9 */ /* 0x000fe20000000800 */
[C---:B------:R-:W-:Y:S01]  /*e880*/  LEA.HI.X.SX32 R7, R9.reuse, R93, 0x1, P4 ;  /* 0x0000005d09077211 */ /* 0x040fe200020f0eff */
[----:B------:R-:W-:Y:S01]  /*e890*/  VIADD R9, R9, UR4 ;  /* 0x0000000409097c36 */ /* 0x000fe20008000000 */
[----:B--2---:R-:W-:Y:S01]  /*e8a0*/  PRMT R11, R30, 0x7771, RZ ;  /* 0x000077711e0b7816 */ /* 0x004fe200000000ff */
[----:B------:R-:W-:Y:S01]  /*e8b0*/  ULDC UR4, c[0x0][0x248] ;  /* 0x0000920000047ab9 */ /* 0x000fe20000000800 */
[----:B------:R-:W-:Y:S01]  /*e8c0*/  ISETP.LT.AND P6, PT, R150, UR5, !P0 ;  /* 0x0000000596007c0c */ /* 0x000fe2000c7c1270 */
[----:B------:R-:W-:-:S02]  /*e8d0*/  ULDC UR5, c[0x0][0x22c] ;  /* 0x00008b0000057ab9 */ /* 0x000fc40000000800 */
[----:B------:R1:W-:Y:S01]  /*e8e0*/  @P2 STG.E.U8 desc[UR14][R6.64], R11 ;  /* 0x0000000b06002986 */ /* 0x0003e2000c10110e */
[CC--:B------:R-:W-:Y:S01]  /*e8f0*/  IADD3 R2, P2, R9.reuse, R64.reuse, RZ ;  /* 0x0000004009027210 */ /* 0x0c0fe20007f5e0ff */
[----:B0-----:R-:W-:Y:S01]  /*e900*/  VIADD R5, R9, UR4 ;  /* 0x0000000409057c36 */ /* 0x001fe20008000000 */
        /* <DEDUP_REMOVED lines=8> */
[----:B-1----:R-:W-:Y:S01]  /*e990*/  IADD3 R6, P6, R8, R64, RZ ;  /* 0x0000004008067210 */ /* 0x002fe20007fde0ff */
        /* <DEDUP_REMOVED lines=19> */
[C---:B------:R-:W-:Y:S02]  /*ead0*/  IADD3 R4, P5, R9.reuse, R64, RZ ;  /* 0x0000004009047210 */ /* 0x040fe40007fbe0ff */
        /* <DEDUP_REMOVED lines=8> */
[----:B------:R-:W-:Y:S01]  /*eb60*/  ISETP.LT.AND P3, PT, R157, UR5, !P0 ;  /* 0x000000059d007c0c */ /* 0x000fe2000c761270 */
[----:B------:R1:W-:Y:S01]  /*eb70*/  @P2 STG.E.U8 desc[UR14][R4.64], R11 ;  /* 0x0000000b04002986 */ /* 0x0003e2000c10110e */
[----:B------:R-:W-:Y:S01]  /*eb80*/  ULDC UR5, c[0x0][0x22c] ;  /* 0x00008b0000057ab9 */ /* 0x000fe20000000800 */
[CC--:B0-----:R-:W-:Y:S01]  /*eb90*/  IADD3 R2, P2, R9.reuse, R64.reuse, RZ ;  /* 0x0000004009027210 */ /* 0x0c1fe20007f5e0ff */
[----:B------:R-:W-:Y:S01]  /*eba0*/  VIADD R7, R9, UR4 ;  /* 0x0000000409077c36 */ /* 0x000fe20008000000 */
[----:B------:R-:W-:Y:S01]  /*ebb0*/  ISETP.LT.AND P5, PT, R159, UR5, !P0 ;  /* 0x000000059f007c0c */ /* 0x000fe2000c7a1270 */
[----:B------:R-:W-:Y:S01]  /*ebc0*/  ULDC UR5, c[0x0][0x248] ;  /* 0x0000920000057ab9 */ /* 0x000fe20000000800 */
[----:B------:R-:W-:Y:S01]  /*ebd0*/  PRMT R29, R29, 0x7773, RZ ;  /* 0x000077731d1d7816 */ /* 0x000fe200000000ff */
[----:B------:R-:W-:Y:S01]  /*ebe0*/  VIADD R8, R7, UR5 ;  /* 0x0000000507087c36 */ /* 0x000fe20008000000 */
[----:B------:R-:W-:Y:S01]  /*ebf0*/  LEA.HI.X.SX32 R3, R9, R93, 0x1, P2 ;  /* 0x0000005d09037211 */ /* 0x000fe200010f0eff */
[----:B------:R-:W-:Y:S01]  /*ec00*/  ULDC UR4, c[0x0][0x22c] ;  /* 0x00008b0000047ab9 */ /* 0x000fe20000000800 */
[----:B------:R-:W-:Y:S01]  /*ec10*/  IADD3 R6, P2, R7, R64, RZ ;  /* 0x0000004007067210 */ /* 0x000fe20007f5e0ff */
[----:B------:R-:W-:-:S02]  /*ec20*/  ULDC UR5, c[0x0][0x22c] ;  /* 0x00008b0000057ab9 */ /* 0x000fc40000000800 */
[----:B------:R0:W-:Y:S01]  /*ec30*/  @P6 STG.E.U8 desc[UR14][R2.64], R29 ;  /* 0x0000001d02006986 */ /* 0x0001e2000c10110e */
[-C--:B-1----:R-:W-:Y:S02]  /*ec40*/  IADD3 R4, P6, R8, R64.reuse, RZ ;  /* 0x0000004008047210 */ /* 0x082fe40007fde0ff */
[-C--:B------:R-:W-:Y:S02]  /*ec50*/  LEA.HI.X.SX32 R7, R7, R93.reuse, 0x1, P2 ;  /* 0x0000005d07077211 */ /* 0x080fe400010f0eff */
[----:B------:R-:W-:Y:S01]  /*ec60*/  ISETP.LT.AND P2, PT, R160, UR4, !P0 ;  /* 0x00000004a0007c0c */ /* 0x000fe2000c741270 */
[----:B------:R-:W-:Y:S01]  /*ec70*/  ULDC UR4, c[0x0][0x248] ;  /* 0x0000920000047ab9 */ /* 0x000fe20000000800 */
[----:B------:R-:W-:Y:S02]  /*ec80*/  PRMT R9, R30, 0x7772, RZ ;  /* 0x000077721e097816 */ /* 0x000fe400000000ff */
[C---:B------:R-:W-:Y:S01]  /*ec90*/  LEA.HI.X.SX32 R5, R8.reuse, R93, 0x1, P6 ;  /* 0x0000005d08057211 */ /* 0x040fe200030f0eff */
[----:B------:R-:W-:Y:S01]  /*eca0*/  VIADD R8, R8, UR4 ;  /* 0x0000000408087c36 */ /* 0x000fe20008000000 */
[----:B------:R-:W-:Y:S01]  /*ecb0*/  PRMT R13, R30, 0x7773, RZ ;  /* 0x000077731e0d7816 */ /* 0x000fe200000000ff */
[----:B------:R-:W-:Y:S01]  /*ecc0*/  ULDC UR4, c[0x0][0x248] ;  /* 0x0000920000047ab9 */ /* 0x000fe20000000800 */
[----:B------:R1:W-:Y:S04]  /*ecd0*/  @P3 STG.E.U8 desc[UR14][R6.64], R9 ;  /* 0x0000000906003986 */ /* 0x0003e8000c10110e */
[----:B------:R2:W-:Y:S01]  /*ece0*/  @P4 STG.E.U8 desc[UR14][R4.64], R13 ;  /* 0x0000000d04004986 */ /* 0x0005e2000c10110e */
[C---:B0-----:R-:W-:Y:S01]  /*ecf0*/  IADD3 R2, P4, R8.reuse, R64, RZ ;  /* 0x0000004008027210 */ /* 0x041fe20007f9e0ff */
[----:B-1----:R-:W-:-:S03]  /*ed00*/  VIADD R9, R8, UR4 ;  /* 0x0000000408097c36 */ /* 0x002fc60008000000 */
[-C--:B------:R-:W-:Y:S01]  /*ed10*/  LEA.HI.X.SX32 R3, R8, R93.reuse, 0x1, P4 ;  /* 0x0000005d08037211 */ /* 0x080fe200020f0eff */
[----:B------:R-:W-:Y:S01]  /*ed20*/  ULDC UR4, c[0x0][0x248] ;  /* 0x0000920000047ab9 */ /* 0x000fe20000000800 */
[----:B------:R-:W-:Y:S02]  /*ed30*/  IADD3 R6, P6, R9, R64, RZ ;  /* 0x0000004009067210 */ /* 0x000fe40007fde0ff */
[C---:B------:R-:W-:Y:S02]  /*ed40*/  PRMT R11, R31.reuse, 0x7772, RZ ;  /* 0x000077721f0b7816 */ /* 0x040fe400000000ff */
[----:B------:R-:W-:Y:S02]  /*ed50*/  PRMT R31, R31, 0x7773, RZ ;  /* 0x000077731f1f7816 */ /* 0x000fe400000000ff */
[C---:B------:R-:W-:Y:S01]  /*ed60*/  LEA.HI.X.SX32 R7, R9.reuse, R93, 0x1, P6 ;  /* 0x0000005d09077211 */ /* 0x040fe200030f0eff */
[----:B------:R-:W-:Y:S01]  /*ed70*/  VIADD R9, R9, UR4 ;  /* 0x0000000409097c36 */ /* 0x000fe20008000000 */
[----:B------:R-:W-:Y:S01]  /*ed80*/  ISETP.LT.AND P3, PT, R161, UR5, !P0 ;  /* 0x00000005a1007c0c */ /* 0x000fe2000c761270 */
[----:B------:R0:W-:Y:S01]  /*ed90*/  @P5 STG.E.U8 desc[UR14][R2.64], R11 ;  /* 0x0000000b02005986 */ /* 0x0001e2000c10110e */
[----:B------:R-:W-:Y:S01]  /*eda0*/  ULDC UR4, c[0x0][0x248] ;  /* 0x0000920000047ab9 */ /* 0x000fe20000000800 */
[----:B------:R-:W-:-:S02]  /*edb0*/  ULDC UR5, c[0x0][0x22c] ;  /* 0x00008b0000057ab9 */ /* 0x000fc40000000800 */
[----:B------:R1:W-:Y:S01]  /*edc0*/  @P2 STG.E.U8 desc[UR14][R6.64], R31 ;  /* 0x0000001f06002986 */ /* 0x0003e2000c10110e */
[CC--:B--2---:R-:W-:Y:S01]  /*edd0*/  IADD3 R4, P2, R9.reuse, R64.reuse, RZ ;  /* 0x0000004009047210 */ /* 0x0c4fe20007f5e0ff */
[C---:B------:R-:W-:Y:S01]  /*ede0*/  VIADD R8, R9.reuse, UR4 ;  /* 0x0000000409087c36 */ /* 0x040fe20008000000 */
[----:B------:R-:W-:Y:S01]  /*edf0*/  ISETP.LT.AND P4, PT, R162, UR5, !P0 ;  /* 0x00000005a2007c0c */ /* 0x000fe2000c781270 */
[----:B------:R-:W-:Y:S01]  /*ee00*/  ULDC UR4, c[0x0][0x22c] ;  /* 0x00008b0000047ab9 */ /* 0x000fe20000000800 */
[----:B------:R-:W-:Y:S01]  /*ee10*/  LEA.HI.X.SX32 R5, R9, R93, 0x1, P2 ;  /* 0x0000005d09057211 */ /* 0x000fe200010f0eff */
[----:B------:R-:W-:Y:S01]  /*ee20*/  ULDC UR5, c[0x0][0x22c] ;  /* 0x00008b0000057ab9 */ /* 0x000fe20000000800 */
[----:B------:R-:W-:Y:S02]  /*ee30*/  PRMT R9, R36, 0x7770, RZ ;  /* 0x0000777024097816 */ /* 0x000fe400000000ff */
[----:B0-----:R-:W-:-:S03]  /*ee40*/  IADD3 R2, P2, R8, R64, RZ ;  /* 0x0000004008027210 */ /* 0x001fc60007f5e0ff */
[----:B------:R0:W-:Y:S01]  /*ee50*/  @P3 STG.E.U8 desc[UR14][R4.64], R9 ;  /* 0x0000000904003986 */ /* 0x0001e2000c10110e */
[----:B------:R-:W-:Y:S01]  /*ee60*/  ISETP.LT.AND P3, PT, R165, UR4, !P0 ;  /* 0x00000004a5007c0c */ /* 0x000fe2000c761270 */
[----:B------:R-:W-:Y:S01]  /*ee70*/  ULDC UR4, c[0x0][0x248] ;  /* 0x0000920000047ab9 */ /* 0x000fe20000000800 */
[C---:B------:R-:W-:Y:S01]  /*ee80*/  LEA.HI.X.SX32 R3, R8.reuse, R93, 0x1, P2 ;  /* 0x0000005d08037211 */ /* 0x040fe200010f0eff */
[----:B------:R-:W-:Y:S01]  /*ee90*/  VIADD R8, R8, UR4 ;  /* 0x0000000408087c36 */ /* 0x000fe20008000000 */
[----:B------:R-:W-:Y:S01]  /*eea0*/  PRMT R13, R36, 0x7771, RZ ;  /* 0x00007771240d7816 */ /* 0x000fe200000000ff */
[----:B------:R-:W-:Y:S01]  /*eeb0*/  ULDC UR4, c[0x0][0x248] ;  /* 0x0000920000047ab9 */ /* 0x000fe20000000800 */
[----:B------:R-:W-:Y:S01]  /*eec0*/  ISETP.LT.AND P6, PT, R163, UR5, !P0 ;  /* 0x00000005a3007c0c */ /* 0x000fe2000c7c1270 */
[----:B------:R-:W-:Y:S02]  /*eed0*/  ULDC UR5, c[0x0][0x22c] ;  /* 0x00008b0000057ab9 */ /* 0x000fe40000000800 */
[----:B------:R2:W-:Y:S01]  /*eee0*/  @P4 STG.E.U8 desc[UR14][R2.64], R13 ;  /* 0x0000000d02004986 */ /* 0x0005e2000c10110e */
[C---:B-1----:R-:W-:Y:S01]  /*eef0*/  IADD3 R6, P4, R8.reuse, R64, RZ ;  /* 0x0000004008067210 */ /* 0x042fe20007f9e0ff */
[----:B0-----:R-:W-:Y:S01]  /*ef00*/  VIADD R5, R8, UR4 ;  /* 0x0000000408057c36 */ /* 0x001fe20008000000 */
[----:B------:R-:W-:Y:S01]  /*ef10*/  ULDC UR4, c[0x0][0x248] ;  /* 0x0000920000047ab9 */ /* 0x000fe20000000800 */
[----:B------:R-:W-:-:S02]  /*ef20*/  PRMT R11, R37, 0x7770, RZ ;  /* 0x00007770250b7816 */ /* 0x000fc400000000ff */
[-C--:B------:R-:W-:Y:S01]  /*ef30*/  LEA.HI.X.SX32 R7, R8, R93.reuse, 0x1, P4 ;  /* 0x0000005d08077211 */ /* 0x080fe200020f0eff */
[C---:B------:R-:W-:Y:S01]  /*ef40*/  VIADD R8, R5.reuse, UR4 ;  /* 0x0000000405087c36 */ /* 0x040fe20008000000 */
[----:B------:R-:W-:Y:S01]  /*ef50*/  ISETP.LT.AND P5, PT, R164, UR5, !P0 ;  /* 0x00000005a4007c0c */ /* 0x000fe2000c7a1270 */
[----:B------:R-:W-:Y:S01]  /*ef60*/  ULDC UR4, c[0x0][0x248] ;  /* 0x0000920000047ab9 */ /* 0x000fe20000000800 */
[-C--:B------:R-:W-:Y:S01]  /*ef70*/  IADD3 R4, P4, R5, R64.reuse, RZ ;  /* 0x0000004005047210 */ /* 0x080fe20007f9e0ff */
        /* <DEDUP_REMOVED lines=31> */
[C---:B------:R-:W-:Y:S01]  /*f170*/  IADD3 R2, P4, R9.reuse, R64, RZ ;  /* 0x0000004009027210 */ /* 0x040fe20007f9e0ff */
[C---:B0-----:R-:W-:Y:S01]  /*f180*/  VIADD R7, R9.reuse, UR4 ;  /* 0x0000000409077c36 */ /* 0x041fe20008000000 */
[----:B------:R-:W-:Y:S02]  /*f190*/  ULDC UR4, c[0x0][0x248] ;  /* 0x0000920000047ab9 */ /* 0x000fe40000000800 */
[----:B------:R-:W-:Y:S01]  /*f1a0*/  LEA.HI.X.SX32 R3, R9, R93, 0x1, P4 ;  /* 0x0000005d09037211 */ /* 0x000fe200020f0eff */
[----:B------:R-:W-:Y:S01]  /*f1b0*/  VIADD R8, R7, UR4 ;  /* 0x0000000407087c36 */ /* 0x000fe20008000000 */
[----:B------:R-:W-:Y:S01]  /*f1c0*/  PRMT R9, R39, 0x7771, RZ ;  /* 0x0000777127097816 */ /* 0x000fe200000000ff */
[----:B------:R-:W-:Y:S01]  /*f1d0*/  ULDC UR4, c[0x0][0x248] ;  /* 0x0000920000047ab9 */ /* 0x000fe20000000800 */
[----:B------:R-:W-:Y:S01]  /*f1e0*/  ISETP.LT.AND P3, PT, R169, UR5, !P0 ;  /* 0x00000005a9007c0c */ /* 0x000fe2000c761270 */
[----:B------:R-:W-:-:S02]  /*f1f0*/  ULDC UR5, c[0x0][0x22c] ;  /* 0x00008b0000057ab9 */ /* 0x000fc40000000800 */
[----:B------:R0:W-:Y:S01]  /*f200*/  @P6 STG.E.U8 desc[UR14][R2.64], R9 ;  /* 0x0000000902006986 */ /* 0x0001e2000c10110e */
[CC--:B-1----:R-:W-:Y:S02]  /*f210*/  IADD3 R4, P6, R8.reuse, R64.reuse, RZ ;  /* 0x0000004008047210 */ /* 0x0c2fe40007fde0ff */
[----:B------:R-:W-:Y:S02]  /*f220*/  IADD3 R6, P4, R7, R64, RZ ;  /* 0x0000004007067210 */ /* 0x000fe40007f9e0ff */
[C---:B------:R-:W-:Y:S01]  /*f230*/  LEA.HI.X.SX32 R5, R8.reuse, R93, 0x1, P6 ;  /* 0x0000005d08057211 */ /* 0x040fe200030f0eff */
[----:B------:R-:W-:Y:S01]  /*f240*/  VIADD R8, R8, UR4 ;  /* 0x0000000408087c36 */ /* 0x000fe20008000000 */
[----:B------:R-:W-:Y:S01]  /*f250*/  ULDC UR4, c[0x0][0x248] ;  /* 0x0000920000047ab9 */ /* 0x000fe20000000800 */
[----:B------:R-:W-:Y:S01]  /*f260*/  ISETP.LT.AND P5, PT, R171, UR5, !P0 ;  /* 0x00000005ab007c0c */ /* 0x000fe2000c7a1270 */
[----:B------:R-:W-:Y:S01]  /*f270*/  ULDC UR5, c[0x0][0x22c] ;  /* 0x00008b0000057ab9 */ /* 0x000fe20000000800 */
[----:B------:R-:W-:-:S02]  /*f280*/  PRMT R11, R36, 0x7772, RZ ;  /* 0x00007772240b7816 */ /* 0x000fc400000000ff */
[----:B------:R-:W-:Y:S01]  /*f290*/  LEA.HI.X.SX32 R7, R7, R93, 0x1, P4 ;  /* 0x0000005d07077211 */ /* 0x000fe200020f0eff */
[----:B0-----:R-:W-:Y:S01]  /*f2a0*/  VIADD R9, R8, UR4 ;  /* 0x0000000408097c36 */ /* 0x001fe20008000000 */
[----:B------:R-:W-:Y:S01]  /*f2b0*/  PRMT R13, R36, 0x7773, RZ ;  /* 0x00007773240d7816 */ /* 0x000fe200000000ff */
[----:B------:R-:W-:Y:S01]  /*f2c0*/  ULDC UR4, c[0x0][0x248] ;  /* 0x0000920000047ab9 */ /* 0x000fe20000000800 */
[----:B------:R-:W-:Y:S01]  /*f2d0*/  ISETP.LT.AND P4, PT, R172, UR5, !P0 ;  /* 0x00000005ac007c0c */ /* 0x000fe2000c781270 */
[----:B------:R-:W-:Y:S01]  /*f2e0*/  ULDC UR5, c[0x0][0x22c] ;  /* 0x00008b0000057ab9 */ /* 0x000fe20000000800 */
[----:B------:R0:W-:Y:S01]  /*f2f0*/  @P3 STG.E.U8 desc[UR14][R6.64], R11 ;  /* 0x0000000b06003986 */ /* 0x0001e2000c10110e */
[----:B------:R-:W-:Y:S01]  /*f300*/  VIADD R10, R9, UR4 ;  /* 0x00000004090a7c36 */ /* 0x000fe20008000000 */
[----:B------:R-:W-:Y:S01]  /*f310*/  ISETP.LT.AND P3, PT, R173, UR5, !P0 ;  /* 0x00000005ad007c0c */ /* 0x000fe2000c761270 */
[----:B------:R-:W-:Y:S01]  /*f320*/  ULDC UR5, c[0x0][0x248] ;  /* 0x0000920000057ab9 */ /* 0x000fe20000000800 */
[----:B------:R1:W-:Y:S01]  /*f330*/  @P2 STG.E.U8 desc[UR14][R4.64], R13 ;  /* 0x0000000d04002986 */ /* 0x0003e2000c10110e */
[----:B------:R-:W-:Y:S01]  /*f340*/  IADD3 R2, P2, R8, R64, RZ ;  /* 0x0000004008027210 */ /* 0x000fe20007f5e0ff */
[----:B------:R-:W-:-:S03]  /*f350*/  ULDC UR4, c[0x0][0x248] ;  /* 0x0000920000047ab9 */ /* 0x000fc60000000800 */
[-C--:B------:R-:W-:Y:S01]  /*f360*/  LEA.HI.X.SX32 R3, R8, R93.reuse, 0x1, P2 ;  /* 0x0000005d08037211 */ /* 0x080fe200010f0eff */
[C---:B0-----:R-:W-:Y:S01]  /*f370*/  VIADD R11, R10.reuse, UR5 ;  /* 0x000000050a0b7c36 */ /* 0x041fe20008000000 */
[-C--:B------:R-:W-:Y:S01]  /*f380*/  IADD3 R6, P2, R9, R64.reuse, RZ ;  /* 0x0000004009067210 */ /* 0x080fe20007f5e0ff */
[----:B------:R-:W-:Y:S01]  /*f390*/  ULDC UR5, c[0x0][0x248] ;  /* 0x0000920000057ab9 */ /* 0x000fe20000000800 */
[CC--:B-1----:R-:W-:Y:S01]  /*f3a0*/  IADD3 R4, P6, R10.reuse, R64.reuse, RZ ;  /* 0x000000400a047210 */ /* 0x0c2fe20007fde0ff */
[----:B------:R-:W-:Y:S01]  /*f3b0*/  VIADD R12, R11, UR4 ;  /* 0x000000040b0c7c36 */ /* 0x000fe20008000000 */
[-C--:B------:R-:W-:Y:S01]  /*f3c0*/  LEA.HI.X.SX32 R7, R9, R93.reuse, 0x1, P2 ;  /* 0x0000005d09077211 */ /* 0x080fe200010f0eff */
[----:B------:R-:W-:Y:S01]  /*f3d0*/  ULDC UR4, c[0x0][0x22c] ;  /* 0x00008b0000047ab9 */ /* 0x000fe20000000800 */
[----:B------:R-:W-:Y:S02]  /*f3e0*/  LEA.HI.X.SX32 R5, R10, R93, 0x1, P6 ;  /* 0x0000005d0a057211 */ /* 0x000fe400030f0eff */
[----:B------:R-:W-:-:S02]  /*f3f0*/  IADD3 R8, P6, R11, R64, RZ ;  /* 0x000000400b087210 */ /* 0x000fc40007fde0ff */
[CC--:B------:R-:W-:Y:S01]  /*f400*/  IADD3 R10, P2, R12.reuse, R64.reuse, RZ ;  /* 0x000000400c0a7210 */ /* 0x0c0fe20007f5e0ff */
[C---:B------:R-:W-:Y:S01]  /*f410*/  VIADD R13, R12.reuse, UR5 ;  /* 0x000000050c0d7c36 */ /* 0x040fe20008000000 */
[-C--:B------:R-:W-:Y:S02]  /*f420*/  LEA.HI.X.SX32 R9, R11, R93.reuse, 0x1, P6 ;  /* 0x0000005d0b097211 */ /* 0x080fe400030f0eff */
[----:B------:R-:W-:Y:S02]  /*f430*/  LEA.HI.X.SX32 R11, R12, R93, 0x1, P2 ;  /* 0x0000005d0c0b7211 */ /* 0x000fe400010f0eff */
[----:B------:R-:W-:Y:S02]  /*f440*/  ISETP.LT.AND P2, PT, R174, UR6, !P0 ;  /* 0x00000006ae007c0c */ /* 0x000fe4000c741270 */
[----:B------:R-:W-:Y:S02]  /*f450*/  ISETP.LT.AND P0, PT, R0, UR4, !P0 ;  /* 0x0000000400007c0c */ /* 0x000fe4000c701270 */
[----:B------:R-:W-:-:S02]  /*f460*/  IADD3 R64, P6, R13, R64, RZ ;  /* 0x000000400d407210 */ /* 0x000fc40007fde0ff */
[C---:B------:R-:W-:Y:S02]  /*f470*/  PRMT R19, R37.reuse, 0x7773, RZ ;  /* 0x0000777325137816 */ /* 0x040fe400000000ff */
[----:B------:R-:W-:Y:S02]  /*f480*/  PRMT R37, R37, 0x7772, RZ ;  /* 0x0000777225257816 */ /* 0x000fe400000000ff */
[----:B------:R-:W-:Y:S02]  /*f490*/  LEA.HI.X.SX32 R65, R13, R93, 0x1, P6 ;  /* 0x0000005d0d417211 */ /* 0x000fe400030f0eff */
[C---:B------:R-:W-:Y:S02]  /*f4a0*/  PRMT R17, R38.reuse, 0x7772, RZ ;  /* 0x0000777226117816 */ /* 0x040fe400000000ff */
[----:B------:R-:W-:Y:S02]  /*f4b0*/  PRMT R15, R38, 0x7773, RZ ;  /* 0x00007773260f7816 */ /* 0x000fe400000000ff */
[C---:B------:R-:W-:Y:S01]  /*f4c0*/  PRMT R13, R39.reuse, 0x7773, RZ ;  /* 0x00007773270d7816 */ /* 0x040fe200000000ff */
[----:B------:R0:W-:Y:S01]  /*f4d0*/  @P5 STG.E.U8 desc[UR14][R2.64], R37 ;  /* 0x0000002502005986 */ /* 0x0001e2000c10110e */
[----:B------:R-:W-:-:S03]  /*f4e0*/  PRMT R39, R39, 0x7772, RZ ;  /* 0x0000777227277816 */ /* 0x000fc600000000ff */
[----:B------:R0:W-:Y:S04]  /*f4f0*/  @P4 STG.E.U8 desc[UR14][R6.64], R19 ;  /* 0x0000001306004986 */ /* 0x0001e8000c10110e */
[----:B------:R0:W-:Y:S04]  /*f500*/  @P3 STG.E.U8 desc[UR14][R4.64], R17 ;  /* 0x0000001104003986 */ /* 0x0001e8000c10110e */
[----:B------:R0:W-:Y:S04]  /*f510*/  @P2 STG.E.U8 desc[UR14][R8.64], R15 ;  /* 0x0000000f08002986 */ /* 0x0001e8000c10110e */
[----:B------:R0:W-:Y:S01]  /*f520*/  @P0 STG.E.U8 desc[UR14][R10.64], R39 ;  /* 0x000000270a000986 */ /* 0x0001e2000c10110e */
[----:B------:R-:W-:Y:S05]  /*f530*/  @!P1 EXIT ;  /* 0x000000000000994d */ /* 0x000fea0003800000 */
[----:B------:R-:W-:Y:S01]  /*f540*/  STG.E.U8 desc[UR14][R64.64], R13 ;  /* 0x0000000d40007986 */ /* 0x000fe2000c10110e */
[----:B------:R-:W-:Y:S05]  /*f550*/  EXIT ;  /* 0x000000000000794d */ /* 0x000fea0003800000 */
.L_x_3:
[----:B------:R-:W-:-:S00]  /*f560*/  BRA `(.L_x_3) ;  /* 0xfffffffc00fc7947 */ /* 0x000fc0000383ffff */
[----:B------:R-:W-:-:S00]  /*f570*/  NOP ;  /* 0x0000000000007918 */ /* 0x000fc00000000000 */
        /* <DEDUP_REMOVED lines=8> */
.L_x_4:


//--------------------- .nv.shared.matmul_kernel  --------------------------
	.section	.nv.shared.matmul_kernel,"aw",@nobits
	.sectionflags	@""
	.align	16
	.zero		1024


//--------------------- .nv.shared.reserved.0     --------------------------
	.section	.nv.shared.reserved.0,"aw",@nobits
	.weak		__nv_reservedSMEM_offset_0_alias
	.size		__nv_reservedSMEM_offset_0_alias, 0, 0
	.other		__nv_reservedSMEM_offset_0_alias,@"STO_CUDA_RESERVED_SHARED STV_DEFAULT"
__nv_reservedSMEM_offset_0_alias:
	.zero		0


//--------------------- .nv.constant0.matmul_kernel --------------------------
	.section	.nv.constant0.matmul_kernel,"a",@progbits
	.sectionflags	@""
	.align	4
.nv.constant0.matmul_kernel:
	.zero		608


//--------------------- SYMBOLS --------------------------

	.type		.nv.reservedSmem.offset0,@object
	.size		.nv.reservedSmem.offset0,0x4
